// auto-generated by cutlass_sweep.gemm — config: {"arch": "sm_100", "cluster_m": 2, "cluster_n": 4, "dtype": "fp32", "dtype_b": "fp32", "layout": "nt", "stages": 0, "tile_k": 128, "tile_m": 128, "tile_n": 256}
#include "cutlass/cutlass.h"
#include "cutlass/gemm/collective/collective_builder.hpp"
#include "cutlass/gemm/device/gemm_universal_adapter.h"
#include "cutlass/gemm/kernel/gemm_universal.hpp"
#include "cutlass/epilogue/collective/collective_builder.hpp"

using ElemA = float;
using ElemB = float;
using ElemCD = float;
using Acc  = float;
using TileShape    = cute::Shape<cute::_128, cute::_256, cute::_128>;
using ClusterShape = cute::Shape<cute::_2, cute::_4, cute::_1>;

using CollectiveEpilogue = typename cutlass::epilogue::collective::CollectiveBuilder<
    cutlass::arch::Sm100, cutlass::arch::OpClassTensorOp,
    TileShape, ClusterShape,
    cutlass::epilogue::collective::EpilogueTileAuto,
    Acc, Acc,
    ElemCD, cutlass::layout::RowMajor, 128 / cutlass::sizeof_bits<ElemCD>::value,
    ElemCD, cutlass::layout::RowMajor, 128 / cutlass::sizeof_bits<ElemCD>::value,
    cutlass::epilogue::collective::EpilogueScheduleAuto
  >::CollectiveOp;

using CollectiveMainloop = typename cutlass::gemm::collective::CollectiveBuilder<
    cutlass::arch::Sm100, cutlass::arch::OpClassTensorOp,
    ElemA, cutlass::layout::RowMajor, 128 / cutlass::sizeof_bits<ElemA>::value,
    ElemB, cutlass::layout::ColumnMajor, 128 / cutlass::sizeof_bits<ElemB>::value,
    Acc,
    TileShape, ClusterShape,
    cutlass::gemm::collective::StageCountAutoCarveout<static_cast<int>(sizeof(typename CollectiveEpilogue::SharedStorage))>,
    cutlass::gemm::collective::KernelScheduleAuto
  >::CollectiveOp;

using GemmKernel = cutlass::gemm::kernel::GemmUniversal<
    cute::Shape<int,int,int,int>,
    CollectiveMainloop,
    CollectiveEpilogue
>;
using Gemm = cutlass::gemm::device::GemmUniversalAdapter<GemmKernel>;

// Force the device kernel symbol into the cubin without needing a host main.
auto* _anchor = &cutlass::device_kernel<GemmKernel>;


// ===== COMPILED SASS (sm_100a) =====

	.target	sm_100a

	.elftype	@"ET_EXEC"


//--------------------- .note.nv.tkinfo           --------------------------
	.section	.note.nv.tkinfo,"",@"SHT_NOTE"
	.sectionflags	@"SHF_NOTE_NV_TKINFO"
	.tkinfo
        /*0018*/ 	.word	0x00000002
        /*0030*/ 	.string	""
        /*0030*/ 	.string	"ptxas"
        /*0030*/ 	.string	"Cuda compilation tools, release 13.0, V13.0.88"
        /*0030*/ 	.string	"Build cuda_13.0.r13.0/compiler.36424714_0"
        /*0030*/ 	.string	"-arch sm_100a -m 64 "



//--------------------- .note.nv.cuinfo           --------------------------
	.section	.note.nv.cuinfo,"",@"SHT_NOTE"
	.sectionflags	@"SHF_NOTE_NV_CUINFO"
        /*0018*/ 	.short	0x0002
        /*001a*/ 	.short	0x0064
        /*001c*/ 	.short	0x0082
	.zero		2


//--------------------- .nv.info                  --------------------------
	.section	.nv.info,"",@"SHT_CUDA_INFO"
	.align	4


	//----- nvinfo : EIATTR_REGCOUNT
	.align		4
        /*0000*/ 	.byte	0x04, 0x2f
        /*0002*/ 	.short	(.L_19 - .L_18)
	.align		4
.L_18:
        /*0004*/ 	.word	index@(_ZN7cutlass13device_kernelINS_4gemm6kernel13GemmUniversalIN4cute5tupleIJiiiiEEENS1_10collective13CollectiveMmaINS1_35MainloopSm100TmaUmmaWarpSpecializedILi2ELi2ELi4ENS5_IJNS4_1CILi2EEENSA_ILi4EEENSA_ILi1EEEEEEEENS5_IJNSA_ILi128EEENSA_ILi256EEESG_EEEfNS5_IJlSD_lEEEfSJ_NS4_8TiledMMAINS4_8MMA_AtomIJNS4_23SM100_MMA_TF32_2x1SM_SSINS_10tfloat32_tESN_fLi128ELi256ELNS4_4UMMA5MajorE0ELSP_0ELNSO_7ScaleInE0ELSQ_0EEEEEENS4_6LayoutINS5_IJSD_SD_SD_EEENS5_IJNSA_ILi0EEESV_SV_EEEEENS5_IJNS4_10UnderscoreESY_SY_EEEEENS4_28SM100_TMA_2SM_LOAD_MULTICASTENS4_14ComposedLayoutINS4_7SwizzleILi3ELi4ELi3EEENS4_18smem_ptr_flag_bitsILi32EEENST_INS5_IJNSA_ILi8EEENSA_ILi32EEEEEENS5_IJS18_SD_EEEEEEEvNS4_8identityENS4_18SM100_TMA_2SM_LOADES1C_vS1D_EENS_8epilogue10collective18CollectiveEpilogueINS1G_23Sm100TmaWarpSpecializedILi4ELi2ELi16ELb1ELb0EEEJNS5_IJNSA_ILi64EEESH_SG_EEENS5_IJNST_IS1L_SD_EENST_INS5_IJNSA_ILi16EEESB_EEENS5_IJSD_SG_EEEEEEEEfSJ_fSJ_NS1G_6fusion15FusionCallbacksIS1K_NS1T_17LinearCombinationIffffLNS_15FloatRoundStyleE2EEES1M_S1S_JEEENS4_5SM1004TMEM4LOAD26SM100_TMEM_LOAD_32dp32b16xENS4_13SM90_TMA_LOADENS12_INS13_ILi2ELi4ELi3EEES16_NST_INS5_IJS17_S1O_EEENS5_IJS1O_SD_EEEEEEENS4_39AutoVectorizingCopyWithAssumedAlignmentILi128EEENS4_14SM90_TMA_STOREES28_S2A_S2A_EEEvvEEEEvNT_6ParamsE)
        /*0008*/ 	.word	0x0000004e


	//----- nvinfo : EIATTR_FRAME_SIZE
	.align		4
.L_19:
        /*000c*/ 	.byte	0x04, 0x11
        /*000e*/ 	.short	(.L_21 - .L_20)
	.align		4
.L_20:
        /*0010*/ 	.word	index@($__internal_2_$__cuda_sm10x_tcgen05_guardrail_trap_unallocated_columns_being_dealloced)
        /*0014*/ 	.word	0x00000000


	//----- nvinfo : EIATTR_FRAME_SIZE
	.align		4
.L_21:
        /*0018*/ 	.byte	0x04, 0x11
        /*001a*/ 	.short	(.L_23 - .L_22)
	.align		4
.L_22:
        /*001c*/ 	.word	index@($__internal_1_$__cuda_sm10x_tcgen05_guardrail_trap_phase_invalid_during_alloc)
        /*0020*/ 	.word	0x00000000


	//----- nvinfo : EIATTR_FRAME_SIZE
	.align		4
.L_23:
        /*0024*/ 	.byte	0x04, 0x11
        /*0026*/ 	.short	(.L_25 - .L_24)
	.align		4
.L_24:
        /*0028*/ 	.word	index@($__internal_0_$__cuda_sm10x_tcgen05_guardrail_trap_col_being_dealloced_not_returned_by_alloc)
        /*002c*/ 	.word	0x00000000


	//----- nvinfo : EIATTR_FRAME_SIZE
	.align		4
.L_25:
        /*0030*/ 	.byte	0x04, 0x11
        /*0032*/ 	.short	(.L_27 - .L_26)
	.align		4
.L_26:
        /*0034*/ 	.word	index@(_ZN7cutlass13device_kernelINS_4gemm6kernel13GemmUniversalIN4cute5tupleIJiiiiEEENS1_10collective13CollectiveMmaINS1_35MainloopSm100TmaUmmaWarpSpecializedILi2ELi2ELi4ENS5_IJNS4_1CILi2EEENSA_ILi4EEENSA_ILi1EEEEEEEENS5_IJNSA_ILi128EEENSA_ILi256EEESG_EEEfNS5_IJlSD_lEEEfSJ_NS4_8TiledMMAINS4_8MMA_AtomIJNS4_23SM100_MMA_TF32_2x1SM_SSINS_10tfloat32_tESN_fLi128ELi256ELNS4_4UMMA5MajorE0ELSP_0ELNSO_7ScaleInE0ELSQ_0EEEEEENS4_6LayoutINS5_IJSD_SD_SD_EEENS5_IJNSA_ILi0EEESV_SV_EEEEENS5_IJNS4_10UnderscoreESY_SY_EEEEENS4_28SM100_TMA_2SM_LOAD_MULTICASTENS4_14ComposedLayoutINS4_7SwizzleILi3ELi4ELi3EEENS4_18smem_ptr_flag_bitsILi32EEENST_INS5_IJNSA_ILi8EEENSA_ILi32EEEEEENS5_IJS18_SD_EEEEEEEvNS4_8identityENS4_18SM100_TMA_2SM_LOADES1C_vS1D_EENS_8epilogue10collective18CollectiveEpilogueINS1G_23Sm100TmaWarpSpecializedILi4ELi2ELi16ELb1ELb0EEEJNS5_IJNSA_ILi64EEESH_SG_EEENS5_IJNST_IS1L_SD_EENST_INS5_IJNSA_ILi16EEESB_EEENS5_IJSD_SG_EEEEEEEEfSJ_fSJ_NS1G_6fusion15FusionCallbacksIS1K_NS1T_17LinearCombinationIffffLNS_15FloatRoundStyleE2EEES1M_S1S_JEEENS4_5SM1004TMEM4LOAD26SM100_TMEM_LOAD_32dp32b16xENS4_13SM90_TMA_LOADENS12_INS13_ILi2ELi4ELi3EEES16_NST_INS5_IJS17_S1O_EEENS5_IJS1O_SD_EEEEEEENS4_39AutoVectorizingCopyWithAssumedAlignmentILi128EEENS4_14SM90_TMA_STOREES28_S2A_S2A_EEEvvEEEEvNT_6ParamsE)
        /*0038*/ 	.word	0x00000000


	//----- nvinfo : EIATTR_MIN_STACK_SIZE
	.align		4
.L_27:
        /*003c*/ 	.byte	0x04, 0x12
        /*003e*/ 	.short	(.L_29 - .L_28)
	.align		4
.L_28:
        /*0040*/ 	.word	index@(_ZN7cutlass13device_kernelINS_4gemm6kernel13GemmUniversalIN4cute5tupleIJiiiiEEENS1_10collective13CollectiveMmaINS1_35MainloopSm100TmaUmmaWarpSpecializedILi2ELi2ELi4ENS5_IJNS4_1CILi2EEENSA_ILi4EEENSA_ILi1EEEEEEEENS5_IJNSA_ILi128EEENSA_ILi256EEESG_EEEfNS5_IJlSD_lEEEfSJ_NS4_8TiledMMAINS4_8MMA_AtomIJNS4_23SM100_MMA_TF32_2x1SM_SSINS_10tfloat32_tESN_fLi128ELi256ELNS4_4UMMA5MajorE0ELSP_0ELNSO_7ScaleInE0ELSQ_0EEEEEENS4_6LayoutINS5_IJSD_SD_SD_EEENS5_IJNSA_ILi0EEESV_SV_EEEEENS5_IJNS4_10UnderscoreESY_SY_EEEEENS4_28SM100_TMA_2SM_LOAD_MULTICASTENS4_14ComposedLayoutINS4_7SwizzleILi3ELi4ELi3EEENS4_18smem_ptr_flag_bitsILi32EEENST_INS5_IJNSA_ILi8EEENSA_ILi32EEEEEENS5_IJS18_SD_EEEEEEEvNS4_8identityENS4_18SM100_TMA_2SM_LOADES1C_vS1D_EENS_8epilogue10collective18CollectiveEpilogueINS1G_23Sm100TmaWarpSpecializedILi4ELi2ELi16ELb1ELb0EEEJNS5_IJNSA_ILi64EEESH_SG_EEENS5_IJNST_IS1L_SD_EENST_INS5_IJNSA_ILi16EEESB_EEENS5_IJSD_SG_EEEEEEEEfSJ_fSJ_NS1G_6fusion15FusionCallbacksIS1K_NS1T_17LinearCombinationIffffLNS_15FloatRoundStyleE2EEES1M_S1S_JEEENS4_5SM1004TMEM4LOAD26SM100_TMEM_LOAD_32dp32b16xENS4_13SM90_TMA_LOADENS12_INS13_ILi2ELi4ELi3EEES16_NST_INS5_IJS17_S1O_EEENS5_IJS1O_SD_EEEEEEENS4_39AutoVectorizingCopyWithAssumedAlignmentILi128EEENS4_14SM90_TMA_STOREES28_S2A_S2A_EEEvvEEEEvNT_6ParamsE)
        /*0044*/ 	.word	0x00000000
.L_29:


//--------------------- .nv.compat                --------------------------
	.section	.nv.compat,"",@"SHT_CUDA_COMPAT_INFO"
	.align	4
        /*0000*/ 	.byte	0x02, 0x09, 0x01, 0x00, 0x02, 0x02, 0x02, 0x00, 0x02, 0x05, 0x05, 0x00, 0x03, 0x07, 0x01, 0x01
        /*0010*/ 	.byte	0x02, 0x03, 0x01, 0x00, 0x02, 0x06, 0x01, 0x00, 0x04, 0x0b, 0x08, 0x00, 0x09, 0x00, 0x00, 0x00
        /*0020*/ 	.byte	0x00, 0x00, 0x00, 0x00


//--------------------- .nv.info._ZN7cutlass13device_kernelINS_4gemm6kernel13GemmUniversalIN4cute5tupleIJiiiiEEENS1_10collective13CollectiveMmaINS1_35MainloopSm100TmaUmmaWarpSpecializedILi2ELi2ELi4ENS5_IJNS4_1CILi2EEENSA_ILi4EEENSA_ILi1EEEEEEEENS5_IJNSA_ILi128EEENSA_ILi256EEESG_EEEfNS5_IJlSD_lEEEfSJ_NS4_8TiledMMAINS4_8MMA_AtomIJNS4_23SM100_MMA_TF32_2x1SM_SSINS_10tfloat32_tESN_fLi128ELi256ELNS4_4UMMA5MajorE0ELSP_0ELNSO_7ScaleInE0ELSQ_0EEEEEENS4_6LayoutINS5_IJSD_SD_SD_EEENS5_IJNSA_ILi0EEESV_SV_EEEEENS5_IJNS4_10UnderscoreESY_SY_EEEEENS4_28SM100_TMA_2SM_LOAD_MULTICASTENS4_14ComposedLayoutINS4_7SwizzleILi3ELi4ELi3EEENS4_18smem_ptr_flag_bitsILi32EEENST_INS5_IJNSA_ILi8EEENSA_ILi32EEEEEENS5_IJS18_SD_EEEEEEEvNS4_8identityENS4_18SM100_TMA_2SM_LOADES1C_vS1D_EENS_8epilogue10collective18CollectiveEpilogueINS1G_23Sm100TmaWarpSpecializedILi4ELi2ELi16ELb1ELb0EEEJNS5_IJNSA_ILi64EEESH_SG_EEENS5_IJNST_IS1L_SD_EENST_INS5_IJNSA_ILi16EEESB_EEENS5_IJSD_SG_EEEEEEEEfSJ_fSJ_NS1G_6fusion15FusionCallbacksIS1K_NS1T_17LinearCombinationIffffLNS_15FloatRoundStyleE2EEES1M_S1S_JEEENS4_5SM1004TMEM4LOAD26SM100_TMEM_LOAD_32dp32b16xENS4_13SM90_TMA_LOADENS12_INS13_ILi2ELi4ELi3EEES16_NST_INS5_IJS17_S1O_EEENS5_IJS1O_SD_EEEEEEENS4_39AutoVectorizingCopyWithAssumedAlignmentILi128EEENS4_14SM90_TMA_STOREES28_S2A_S2A_EEEvvEEEEvNT_6ParamsE --------------------------
	.section	.nv.info._ZN7cutlass13device_kernelINS_4gemm6kernel13GemmUniversalIN4cute5tupleIJiiiiEEENS1_10collective13CollectiveMmaINS1_35MainloopSm100TmaUmmaWarpSpecializedILi2ELi2ELi4ENS5_IJNS4_1CILi2EEENSA_ILi4EEENSA_ILi1EEEEEEEENS5_IJNSA_ILi128EEENSA_ILi256EEESG_EEEfNS5_IJlSD_lEEEfSJ_NS4_8TiledMMAINS4_8MMA_AtomIJNS4_23SM100_MMA_TF32_2x1SM_SSINS_10tfloat32_tESN_fLi128ELi256ELNS4_4UMMA5MajorE0ELSP_0ELNSO_7ScaleInE0ELSQ_0EEEEEENS4_6LayoutINS5_IJSD_SD_SD_EEENS5_IJNSA_ILi0EEESV_SV_EEEEENS5_IJNS4_10UnderscoreESY_SY_EEEEENS4_28SM100_TMA_2SM_LOAD_MULTICASTENS4_14ComposedLayoutINS4_7SwizzleILi3ELi4ELi3EEENS4_18smem_ptr_flag_bitsILi32EEENST_INS5_IJNSA_ILi8EEENSA_ILi32EEEEEENS5_IJS18_SD_EEEEEEEvNS4_8identityENS4_18SM100_TMA_2SM_LOADES1C_vS1D_EENS_8epilogue10collective18CollectiveEpilogueINS1G_23Sm100TmaWarpSpecializedILi4ELi2ELi16ELb1ELb0EEEJNS5_IJNSA_ILi64EEESH_SG_EEENS5_IJNST_IS1L_SD_EENST_INS5_IJNSA_ILi16EEESB_EEENS5_IJSD_SG_EEEEEEEEfSJ_fSJ_NS1G_6fusion15FusionCallbacksIS1K_NS1T_17LinearCombinationIffffLNS_15FloatRoundStyleE2EEES1M_S1S_JEEENS4_5SM1004TMEM4LOAD26SM100_TMEM_LOAD_32dp32b16xENS4_13SM90_TMA_LOADENS12_INS13_ILi2ELi4ELi3EEES16_NST_INS5_IJS17_S1O_EEENS5_IJS1O_SD_EEEEEEENS4_39AutoVectorizingCopyWithAssumedAlignmentILi128EEENS4_14SM90_TMA_STOREES28_S2A_S2A_EEEvvEEEEvNT_6ParamsE,"",@"SHT_CUDA_INFO"
	.sectionflags	@""
	.align	4


	//----- nvinfo : EIATTR_CUDA_API_VERSION
	.align		4
        /*0000*/ 	.byte	0x04, 0x37
        /*0002*/ 	.short	(.L_31 - .L_30)
.L_30:
        /*0004*/ 	.word	0x00000082


	//----- nvinfo : EIATTR_KPARAM_INFO
	.align		4
.L_31:
        /*0008*/ 	.byte	0x04, 0x17
        /*000a*/ 	.short	(.L_33 - .L_32)
.L_32:
        /*000c*/ 	.word	0x00000000
        /*0010*/ 	.short	0x0000
        /*0012*/ 	.short	0x0000
        /*0014*/ 	.byte	0x00, 0xf0, 0x01, 0x20


	//----- nvinfo : EIATTR_AT_ENTRY_FRAGMENTS
	.align		4
.L_33:
        /*0018*/ 	.byte	0x04, 0x4f
        /*001a*/ 	.short	(.L_35 - .L_34)


	//   ....[0]....
.L_34:
        /*001c*/ 	.word	0x00000007


	//----- nvinfo : EIATTR_RESERVED_SMEM_USED
	.align		4
.L_35:
        /*0020*/ 	.byte	0x01, 0x41
	.zero		2


	//----- nvinfo : EIATTR_SPARSE_MMA_MASK
	.align		4
        /*0024*/ 	.byte	0x03, 0x50
        /*0026*/ 	.short	0x0000


	//----- nvinfo : EIATTR_TCGEN05_2CTA_USED
	.align		4
        /*0028*/ 	.byte	0x01, 0x52
	.zero		2


	//----- nvinfo : EIATTR_MAXREG_COUNT
	.align		4
        /*002c*/ 	.byte	0x03, 0x1b
        /*002e*/ 	.short	0x00ff


	//----- nvinfo : EIATTR_NUM_BARRIERS
	.align		4
        /*0030*/ 	.byte	0x02, 0x4c
        /*0032*/ 	.byte	0x07
	.zero		1


	//----- nvinfo : EIATTR_EXTERNS
	.align		4
        /*0034*/ 	.byte	0x04, 0x0f
        /*0036*/ 	.short	(.L_37 - .L_36)


	//   ....[0]....
	.align		4
.L_36:
        /*0038*/ 	.word	index@(__assertfail)


	//----- nvinfo : EIATTR_MERCURY_ISA_VERSION
	.align		4
.L_37:
        /*003c*/ 	.byte	0x03, 0x5f
        /*003e*/ 	.short	0x0101


	//----- nvinfo : EIATTR_INT_WARP_WIDE_INSTR_OFFSETS
	.align		4
        /*0040*/ 	.byte	0x04, 0x31
        /*0042*/ 	.short	(.L_39 - .L_38)


	//   ....[0]....
.L_38:
        /*0044*/ 	.word	0x00000d50


	//   ....[1]....
        /*0048*/ 	.word	0x00000df0


	//   ....[2]....
        /*004c*/ 	.word	0x00004cf0


	//   ....[3]....
        /*0050*/ 	.word	0x00004d20


	//   ....[4]....
        /*0054*/ 	.word	0x00004d40


	//   ....[5]....
        /*0058*/ 	.word	0x00005870


	//   ....[6]....
        /*005c*/ 	.word	0x00005900


	//   ....[7]....
        /*0060*/ 	.word	0x000059c0


	//   ....[8]....
        /*0064*/ 	.word	0x00005a30


	//   ....[9]....
        /*0068*/ 	.word	0x00005ae0


	//   ....[10]....
        /*006c*/ 	.word	0x00005ba0


	//   ....[11]....
        /*0070*/ 	.word	0x00005c10


	//   ....[12]....
        /*0074*/ 	.word	0x00005cc0


	//   ....[13]....
        /*0078*/ 	.word	0x00005d80


	//   ....[14]....
        /*007c*/ 	.word	0x00005df0


	//   ....[15]....
        /*0080*/ 	.word	0x00005ea0


	//   ....[16]....
        /*0084*/ 	.word	0x00005f70


	//   ....[17]....
        /*0088*/ 	.word	0x00005fe0


	//   ....[18]....
        /*008c*/ 	.word	0x000060a0


	//   ....[19]....
        /*0090*/ 	.word	0x00006150


	//   ....[20]....
        /*0094*/ 	.word	0x000061c0


	//   ....[21]....
        /*0098*/ 	.word	0x00006280


	//   ....[22]....
        /*009c*/ 	.word	0x00006330


	//   ....[23]....
        /*00a0*/ 	.word	0x000063a0


	//   ....[24]....
        /*00a4*/ 	.word	0x00006460


	//   ....[25]....
        /*00a8*/ 	.word	0x00006500


	//   ....[26]....
        /*00ac*/ 	.word	0x00006590


	//   ....[27]....
        /*00b0*/ 	.word	0x00006660


	//   ....[28]....
        /*00b4*/ 	.word	0x00006760


	//----- nvinfo : EIATTR_COOP_GROUP_MASK_REGIDS
	.align		4
.L_39:
        /*00b8*/ 	.byte	0x04, 0x29
        /*00ba*/ 	.short	(.L_41 - .L_40)


	//   ....[0]....
.L_40:
        /*00bc*/ 	.word	0xffffffff


	//   ....[1]....
        /*00c0*/ 	.word	0xffffffff


	//   ....[2]....
        /*00c4*/ 	.word	0xffffffff


	//   ....[3]....
        /*00c8*/ 	.word	0xffffffff


	//   ....[4]....
        /*00cc*/ 	.word	0xffffffff


	//   ....[5]....
        /*00d0*/ 	.word	0xffffffff


	//   ....[6]....
        /*00d4*/ 	.word	0xffffffff


	//   ....[7]....
        /*00d8*/ 	.word	0xffffffff


	//   ....[8]....
        /*00dc*/ 	.word	0xffffffff


	//   ....[9]....
        /*00e0*/ 	.word	0xffffffff


	//   ....[10]....
        /*00e4*/ 	.word	0xffffffff


	//   ....[11]....
        /*00e8*/ 	.word	0xffffffff


	//   ....[12]....
        /*00ec*/ 	.word	0xffffffff


	//   ....[13]....
        /*00f0*/ 	.word	0xffffffff


	//----- nvinfo : EIATTR_COOP_GROUP_INSTR_OFFSETS
	.align		4
.L_41:
        /*00f4*/ 	.byte	0x04, 0x28
        /*00f6*/ 	.short	(.L_43 - .L_42)


	//   ....[0]....
.L_42:
        /*00f8*/ 	.word	0x000000c0


	//   ....[1]....
        /*00fc*/ 	.word	0x00000530


	//   ....[2]....
        /*0100*/ 	.word	0x000006c0


	//   ....[3]....
        /*0104*/ 	.word	0x00000850


	//   ....[4]....
        /*0108*/ 	.word	0x00000940


	//   ....[5]....
        /*010c*/ 	.word	0x00000aa0


	//   ....[6]....
        /*0110*/ 	.word	0x00000c30


	//   ....[7]....
        /*0114*/ 	.word	0x00000e70


	//   ....[8]....
        /*0118*/ 	.word	0x00002750


	//   ....[9]....
        /*011c*/ 	.word	0x00003500


	//   ....[10]....
        /*0120*/ 	.word	0x00003a10


	//   ....[11]....
        /*0124*/ 	.word	0x00003cc0


	//   ....[12]....
        /*0128*/ 	.word	0x00004be0


	//   ....[13]....
        /*012c*/ 	.word	0x00004e00


	//----- nvinfo : EIATTR_VRC_CTA_INIT_COUNT
	.align		4
.L_43:
        /*0130*/ 	.byte	0x02, 0x4a
        /*0132*/ 	.byte	0x80
	.zero		1


	//----- nvinfo : EIATTR_SYSCALL_OFFSETS
	.align		4
        /*0134*/ 	.byte	0x04, 0x46
        /*0136*/ 	.short	(.L_45 - .L_44)


	//   ....[0]....
.L_44:
        /*0138*/ 	.word	0x00007320


	//   ....[1]....
        /*013c*/ 	.word	0x00007410


	//   ....[2]....
        /*0140*/ 	.word	0x00007b60


	//   ....[3]....
        /*0144*/ 	.word	0x00008320


	//   ....[4]....
        /*0148*/ 	.word	0x00008ac0


	//   ....[5]....
        /*014c*/ 	.word	0x000092b0


	//   ....[6]....
        /*0150*/ 	.word	0x00009aa0


	//   ....[7]....
        /*0154*/ 	.word	0x0000a2b0


	//   ....[8]....
        /*0158*/ 	.word	0x0000aaa0


	//   ....[9]....
        /*015c*/ 	.word	0x0000b240


	//----- nvinfo : EIATTR_MBARRIER_INSTR_OFFSETS
	.align		4
.L_45:
        /*0160*/ 	.byte	0x04, 0x39
        /*0162*/ 	.short	(.L_47 - .L_46)


	//   ....[0]....
.L_46:
        /*0164*/ 	.word	0x00000670
        /*0168*/ 	.word	0x000000ff
        /*016c*/ 	.word	0x00000000
        /*0170*/ 	.short	0x0100
        /*0172*/ 	.byte	0x04
	.zero		1


	//   ....[1]....
        /*0174*/ 	.word	0x00000680
        /*0178*/ 	.word	0x000000ff
        /*017c*/ 	.word	0x00000010
        /*0180*/ 	.short	0x0100
        /*0182*/ 	.byte	0x04
	.zero		1


	//   ....[2]....
        /*0184*/ 	.word	0x00000690
        /*0188*/ 	.word	0x000000ff
        /*018c*/ 	.word	0x00000008
        /*0190*/ 	.short	0x0100
        /*0192*/ 	.byte	0x04
	.zero		1


	//   ....[3]....
        /*0194*/ 	.word	0x000006a0
        /*0198*/ 	.word	0x000000ff
        /*019c*/ 	.word	0x00000018
        /*01a0*/ 	.short	0x0100
        /*01a2*/ 	.byte	0x04
	.zero		1


	//   ....[4]....
        /*01a4*/ 	.word	0x000007c0
        /*01a8*/ 	.word	0x000000ff
        /*01ac*/ 	.word	0x00000020
        /*01b0*/ 	.short	0x0100
        /*01b2*/ 	.byte	0x04
	.zero		1


	//   ....[5]....
        /*01b4*/ 	.word	0x000007d0
        /*01b8*/ 	.word	0x000000ff
        /*01bc*/ 	.word	0x00000040
        /*01c0*/ 	.short	0x0100
        /*01c2*/ 	.byte	0x04
	.zero		1


	//   ....[6]....
        /*01c4*/ 	.word	0x000007e0
        /*01c8*/ 	.word	0x000000ff
        /*01cc*/ 	.word	0x00000028
        /*01d0*/ 	.short	0x0100
        /*01d2*/ 	.byte	0x04
	.zero		1


	//   ....[7]....
        /*01d4*/ 	.word	0x000007f0
        /*01d8*/ 	.word	0x000000ff
        /*01dc*/ 	.word	0x00000048
        /*01e0*/ 	.short	0x0100
        /*01e2*/ 	.byte	0x04
	.zero		1


	//   ....[8]....
        /*01e4*/ 	.word	0x00000800
        /*01e8*/ 	.word	0x000000ff
        /*01ec*/ 	.word	0x00000030
        /*01f0*/ 	.short	0x0100
        /*01f2*/ 	.byte	0x04
	.zero		1


	//   ....[9]....
        /*01f4*/ 	.word	0x00000810
        /*01f8*/ 	.word	0x000000ff
        /*01fc*/ 	.word	0x00000050
        /*0200*/ 	.short	0x0100
        /*0202*/ 	.byte	0x04
	.zero		1


	//   ....[10]....
        /*0204*/ 	.word	0x00000820
        /*0208*/ 	.word	0x000000ff
        /*020c*/ 	.word	0x00000038
        /*0210*/ 	.short	0x0100
        /*0212*/ 	.byte	0x04
	.zero		1


	//   ....[11]....
        /*0214*/ 	.word	0x00000830
        /*0218*/ 	.word	0x000000ff
        /*021c*/ 	.word	0x00000058
        /*0220*/ 	.short	0x0100
        /*0222*/ 	.byte	0x04
	.zero		1


	//   ....[12]....
        /*0224*/ 	.word	0x00000910
        /*0228*/ 	.word	0x000000ff
        /*022c*/ 	.word	0x00000060
        /*0230*/ 	.short	0x0100
        /*0232*/ 	.byte	0x06
	.zero		1


	//   ....[13]....
        /*0234*/ 	.word	0x00000920
        /*0238*/ 	.word	0x000000ff
        /*023c*/ 	.word	0x00000068
        /*0240*/ 	.short	0x0100
        /*0242*/ 	.byte	0x06
	.zero		1


	//   ....[14]....
        /*0244*/ 	.word	0x00000a50
        /*0248*/ 	.word	0x000000ff
        /*024c*/ 	.word	0x00000070
        /*0250*/ 	.short	0x0100
        /*0252*/ 	.byte	0x06
	.zero		1


	//   ....[15]....
        /*0254*/ 	.word	0x00000a60
        /*0258*/ 	.word	0x000000ff
        /*025c*/ 	.word	0x00000080
        /*0260*/ 	.short	0x0100
        /*0262*/ 	.byte	0x06
	.zero		1


	//   ....[16]....
        /*0264*/ 	.word	0x00000a70
        /*0268*/ 	.word	0x000000ff
        /*026c*/ 	.word	0x00000078
        /*0270*/ 	.short	0x0100
        /*0272*/ 	.byte	0x06
	.zero		1


	//   ....[17]....
        /*0274*/ 	.word	0x00000a80
        /*0278*/ 	.word	0x000000ff
        /*027c*/ 	.word	0x00000088
        /*0280*/ 	.short	0x0100
        /*0282*/ 	.byte	0x06
	.zero		1


	//   ....[18]....
        /*0284*/ 	.word	0x00000ba0
        /*0288*/ 	.word	0x000000ff
        /*028c*/ 	.word	0x00000090
        /*0290*/ 	.short	0x0100
        /*0292*/ 	.byte	0x04
	.zero		1


	//   ....[19]....
        /*0294*/ 	.word	0x00000bb0
        /*0298*/ 	.word	0x000000ff
        /*029c*/ 	.word	0x000000b0
        /*02a0*/ 	.short	0x0100
        /*02a2*/ 	.byte	0x04
	.zero		1


	//   ....[20]....
        /*02a4*/ 	.word	0x00000bc0
        /*02a8*/ 	.word	0x000000ff
        /*02ac*/ 	.word	0x00000098
        /*02b0*/ 	.short	0x0100
        /*02b2*/ 	.byte	0x04
	.zero		1


	//   ....[21]....
        /*02b4*/ 	.word	0x00000bd0
        /*02b8*/ 	.word	0x000000ff
        /*02bc*/ 	.word	0x000000b8
        /*02c0*/ 	.short	0x0100
        /*02c2*/ 	.byte	0x04
	.zero		1


	//   ....[22]....
        /*02c4*/ 	.word	0x00000be0
        /*02c8*/ 	.word	0x000000ff
        /*02cc*/ 	.word	0x000000a0
        /*02d0*/ 	.short	0x0100
        /*02d2*/ 	.byte	0x04
	.zero		1


	//   ....[23]....
        /*02d4*/ 	.word	0x00000bf0
        /*02d8*/ 	.word	0x000000ff
        /*02dc*/ 	.word	0x000000c0
        /*02e0*/ 	.short	0x0100
        /*02e2*/ 	.byte	0x04
	.zero		1


	//   ....[24]....
        /*02e4*/ 	.word	0x00000c00
        /*02e8*/ 	.word	0x000000ff
        /*02ec*/ 	.word	0x000000a8
        /*02f0*/ 	.short	0x0100
        /*02f2*/ 	.byte	0x04
	.zero		1


	//   ....[25]....
        /*02f4*/ 	.word	0x00000c10
        /*02f8*/ 	.word	0x000000ff
        /*02fc*/ 	.word	0x000000c8
        /*0300*/ 	.short	0x0100
        /*0302*/ 	.byte	0x04
	.zero		1


	//   ....[26]....
        /*0304*/ 	.word	0x00000d00
        /*0308*/ 	.word	0x000000ff
        /*030c*/ 	.word	0x000000d0
        /*0310*/ 	.short	0x0100
        /*0312*/ 	.byte	0x04
	.zero		1


	//   ....[27]....
        /*0314*/ 	.word	0x00000d10
        /*0318*/ 	.word	0x000000ff
        /*031c*/ 	.word	0x000000e0
        /*0320*/ 	.short	0x0100
        /*0322*/ 	.byte	0x04
	.zero		1


	//   ....[28]....
        /*0324*/ 	.word	0x00000d20
        /*0328*/ 	.word	0x000000ff
        /*032c*/ 	.word	0x000000d8
        /*0330*/ 	.short	0x0100
        /*0332*/ 	.byte	0x04
	.zero		1


	//   ....[29]....
        /*0334*/ 	.word	0x00000d30
        /*0338*/ 	.word	0x000000ff
        /*033c*/ 	.word	0x000000e8
        /*0340*/ 	.short	0x0100
        /*0342*/ 	.byte	0x04
	.zero		1


	//   ....[30]....
        /*0344*/ 	.word	0x00000e30
        /*0348*/ 	.word	0x000000ff
        /*034c*/ 	.word	0x000000f0
        /*0350*/ 	.short	0x0100
        /*0352*/ 	.byte	0x06
	.zero		1


	//   ....[31]....
        /*0354*/ 	.word	0x00001ab0
        /*0358*/ 	.word	0x00000000
        /*035c*/ 	.word	0x000000e0
        /*0360*/ 	.short	0x010a
        /*0362*/ 	.byte	0xff
	.zero		1


	//   ....[32]....
        /*0364*/ 	.word	0x00001ae0
        /*0368*/ 	.word	0x00000000
        /*036c*/ 	.word	0x000000d0
        /*0370*/ 	.short	0x0101
        /*0372*/ 	.byte	0xff
	.zero		1


	//   ....[33]....
        /*0374*/ 	.word	0x00001ba0
        /*0378*/ 	.word	0x000000ff
        /*037c*/ 	.word	0x00000010
        /*0380*/ 	.short	0x010a
        /*0382*/ 	.byte	0x04
	.zero		1


	//   ....[34]....
        /*0384*/ 	.word	0x00001c70
        /*0388*/ 	.word	0x000000ff
        /*038c*/ 	.word	0x00000010
        /*0390*/ 	.short	0x010a
        /*0392*/ 	.byte	0x07
	.zero		1


	//   ....[35]....
        /*0394*/ 	.word	0x00001dd0
        /*0398*/ 	.word	0x000000ff
        /*039c*/ 	.word	0x00000010
        /*03a0*/ 	.short	0x010a
        /*03a2*/ 	.byte	0x04
	.zero		1


	//   ....[36]....
        /*03a4*/ 	.word	0x000021a0
        /*03a8*/ 	.word	0x000000ff
        /*03ac*/ 	.word	0x00000068
        /*03b0*/ 	.short	0x0101
        /*03b2*/ 	.byte	0x16
	.zero		1


	//   ....[37]....
        /*03b4*/ 	.word	0x000021c0
        /*03b8*/ 	.word	0x000000ff
        /*03bc*/ 	.word	0x00000010
        /*03c0*/ 	.short	0x010a
        /*03c2*/ 	.byte	0x04
	.zero		1


	//   ....[38]....
        /*03c4*/ 	.word	0x00002240
        /*03c8*/ 	.word	0x000000ff
        /*03cc*/ 	.word	0x00000010
        /*03d0*/ 	.short	0x010a
        /*03d2*/ 	.byte	0x07
	.zero		1


	//   ....[39]....
        /*03d4*/ 	.word	0x00002380
        /*03d8*/ 	.word	0x000000ff
        /*03dc*/ 	.word	0x00000010
        /*03e0*/ 	.short	0x010a
        /*03e2*/ 	.byte	0x04
	.zero		1


	//   ....[40]....
        /*03e4*/ 	.word	0x00002780
        /*03e8*/ 	.word	0x00000003
        /*03ec*/ 	.word	0x00000070
        /*03f0*/ 	.short	0x010a
        /*03f2*/ 	.byte	0xff
	.zero		1


	//   ....[41]....
        /*03f4*/ 	.word	0x000028d0
        /*03f8*/ 	.word	0x00000000
        /*03fc*/ 	.word	0x00000000
        /*0400*/ 	.short	0x0101
        /*0402*/ 	.byte	0xff
	.zero		1


	//   ....[42]....
        /*0404*/ 	.word	0x00002e90
        /*0408*/ 	.word	0x000000ff
        /*040c*/ 	.word	0x00000000
        /*0410*/ 	.short	0x010a
        /*0412*/ 	.byte	0x04
	.zero		1


	//   ....[43]....
        /*0414*/ 	.word	0x00002f30
        /*0418*/ 	.word	0x00000000
        /*041c*/ 	.word	0x00000000
        /*0420*/ 	.short	0x010a
        /*0422*/ 	.byte	0xff
	.zero		1


	//   ....[44]....
        /*0424*/ 	.word	0x00003060
        /*0428*/ 	.word	0x00000000
        /*042c*/ 	.word	0x000000d0
        /*0430*/ 	.short	0x010a
        /*0432*/ 	.byte	0xff
	.zero		1


	//   ....[45]....
        /*0434*/ 	.word	0x000030d0
        /*0438*/ 	.word	0x00000000
        /*043c*/ 	.word	0x00000000
        /*0440*/ 	.short	0x0101
        /*0442*/ 	.byte	0xff
	.zero		1


	//   ....[46]....
        /*0444*/ 	.word	0x000030f0
        /*0448*/ 	.word	0x000000ff
        /*044c*/ 	.word	0x00000080
        /*0450*/ 	.short	0x010a
        /*0452*/ 	.byte	0x04
	.zero		1


	//   ....[47]....
        /*0454*/ 	.word	0x00003210
        /*0458*/ 	.word	0x00000000
        /*045c*/ 	.word	0x00000070
        /*0460*/ 	.short	0x010a
        /*0462*/ 	.byte	0xff
	.zero		1


	//   ....[48]....
        /*0464*/ 	.word	0x00003310
        /*0468*/ 	.word	0x00000000
        /*046c*/ 	.word	0x00000000
        /*0470*/ 	.short	0x0101
        /*0472*/ 	.byte	0xff
	.zero		1


	//   ....[49]....
        /*0474*/ 	.word	0x000033a0
        /*0478*/ 	.word	0x000000ff
        /*047c*/ 	.word	0x00000080
        /*0480*/ 	.short	0x0106
        /*0482*/ 	.byte	0x04
	.zero		1


	//   ....[50]....
        /*0484*/ 	.word	0x000033c0
        /*0488*/ 	.word	0x000000ff
        /*048c*/ 	.word	0x00000080
        /*0490*/ 	.short	0x010a
        /*0492*/ 	.byte	0x04
	.zero		1


	//   ....[51]....
        /*0494*/ 	.word	0x00003450
        /*0498*/ 	.word	0x000000ff
        /*049c*/ 	.word	0x00000080
        /*04a0*/ 	.short	0x0106
        /*04a2*/ 	.byte	0x07
	.zero		1


	//   ....[52]....
        /*04a4*/ 	.word	0x00003490
        /*04a8*/ 	.word	0x00000000
        /*04ac*/ 	.word	0x00000080
        /*04b0*/ 	.short	0x010a
        /*04b2*/ 	.byte	0xff
	.zero		1


	//   ....[53]....
        /*04b4*/ 	.word	0x000036f0
        /*04b8*/ 	.word	0x000000ff
        /*04bc*/ 	.word	0x00000008
        /*04c0*/ 	.short	0x010a
        /*04c2*/ 	.byte	0x05
	.zero		1


	//   ....[54]....
        /*04c4*/ 	.word	0x00003710
        /*04c8*/ 	.word	0x000000ff
        /*04cc*/ 	.word	0x00000008
        /*04d0*/ 	.short	0x010a
        /*04d2*/ 	.byte	0x05
	.zero		1


	//   ....[55]....
        /*04d4*/ 	.word	0x000038b0
        /*04d8*/ 	.word	0x000000ff
        /*04dc*/ 	.word	0x00000008
        /*04e0*/ 	.short	0x010a
        /*04e2*/ 	.byte	0x05
	.zero		1


	//   ....[56]....
        /*04e4*/ 	.word	0x000038d0
        /*04e8*/ 	.word	0x000000ff
        /*04ec*/ 	.word	0x00000008
        /*04f0*/ 	.short	0x010a
        /*04f2*/ 	.byte	0x05
	.zero		1


	//   ....[57]....
        /*04f4*/ 	.word	0x000039a0
        /*04f8*/ 	.word	0x000000ff
        /*04fc*/ 	.word	0x00000000
        /*0500*/ 	.short	0x0101
        /*0502*/ 	.byte	0x04
	.zero		1


	//   ....[58]....
        /*0504*/ 	.word	0x00003d60
        /*0508*/ 	.word	0x00000003
        /*050c*/ 	.word	0x00000070
        /*0510*/ 	.short	0x010a
        /*0512*/ 	.byte	0xff
	.zero		1


	//   ....[59]....
        /*0514*/ 	.word	0x00003e20
        /*0518*/ 	.word	0x00000003
        /*051c*/ 	.word	0x00000000
        /*0520*/ 	.short	0x0101
        /*0522*/ 	.byte	0xff
	.zero		1


	//   ....[60]....
        /*0524*/ 	.word	0x00003f10
        /*0528*/ 	.word	0x000000ff
        /*052c*/ 	.word	0x00000000
        /*0530*/ 	.short	0x010a
        /*0532*/ 	.byte	0x04
	.zero		1


	//   ....[61]....
        /*0534*/ 	.word	0x00003f20
        /*0538*/ 	.word	0x000000ff
        /*053c*/ 	.word	0x000000b0
        /*0540*/ 	.short	0x010a
        /*0542*/ 	.byte	0x07
	.zero		1


	//   ....[62]....
        /*0544*/ 	.word	0x00003fe0
        /*0548*/ 	.word	0x000000ff
        /*054c*/ 	.word	0x00000000
        /*0550*/ 	.short	0x010a
        /*0552*/ 	.byte	0x05
	.zero		1


	//   ....[63]....
        /*0554*/ 	.word	0x00004130
        /*0558*/ 	.word	0x000000ff
        /*055c*/ 	.word	0x00000000
        /*0560*/ 	.short	0x010a
        /*0562*/ 	.byte	0x07
	.zero		1


	//   ....[64]....
        /*0564*/ 	.word	0x000048a0
        /*0568*/ 	.word	0x000000ff
        /*056c*/ 	.word	0x00000000
        /*0570*/ 	.short	0x010a
        /*0572*/ 	.byte	0x04
	.zero		1


	//   ....[65]....
        /*0574*/ 	.word	0x00004940
        /*0578*/ 	.word	0x000000ff
        /*057c*/ 	.word	0x00000000
        /*0580*/ 	.short	0x010a
        /*0582*/ 	.byte	0x05
	.zero		1


	//   ....[66]....
        /*0584*/ 	.word	0x000049d0
        /*0588*/ 	.word	0x000000ff
        /*058c*/ 	.word	0x00000000
        /*0590*/ 	.short	0x010a
        /*0592*/ 	.byte	0x05
	.zero		1


	//   ....[67]....
        /*0594*/ 	.word	0x00004a70
        /*0598*/ 	.word	0x00000002
        /*059c*/ 	.word	0x00000000
        /*05a0*/ 	.short	0x010a
        /*05a2*/ 	.byte	0xff
	.zero		1


	//   ....[68]....
        /*05a4*/ 	.word	0x00004ab0
        /*05a8*/ 	.word	0x00000002
        /*05ac*/ 	.word	0x00000000
        /*05b0*/ 	.short	0x010a
        /*05b2*/ 	.byte	0xff
	.zero		1


	//   ....[69]....
        /*05b4*/ 	.word	0x00004b30
        /*05b8*/ 	.word	0x000000ff
        /*05bc*/ 	.word	0x00000000
        /*05c0*/ 	.short	0x0101
        /*05c2*/ 	.byte	0x04
	.zero		1


	//   ....[70]....
        /*05c4*/ 	.word	0x00004b70
        /*05c8*/ 	.word	0x000000ff
        /*05cc*/ 	.word	0x000000f0
        /*05d0*/ 	.short	0x010a
        /*05d2*/ 	.byte	0x3e
	.zero		1


	//   ....[71]....
        /*05d4*/ 	.word	0x00004bd0
        /*05d8*/ 	.word	0x000000ff
        /*05dc*/ 	.word	0x00000000
        /*05e0*/ 	.short	0x0101
        /*05e2*/ 	.byte	0x04
	.zero		1


	//   ....[72]....
        /*05e4*/ 	.word	0x00005060
        /*05e8*/ 	.word	0x0000000c
        /*05ec*/ 	.word	0x00000070
        /*05f0*/ 	.short	0x010a
        /*05f2*/ 	.byte	0xff
	.zero		1


	//   ....[73]....
        /*05f4*/ 	.word	0x000051d0
        /*05f8*/ 	.word	0x00000000
        /*05fc*/ 	.word	0x00000000
        /*0600*/ 	.short	0x0101
        /*0602*/ 	.byte	0xff
	.zero		1


	//   ....[74]....
        /*0604*/ 	.word	0x00005670
        /*0608*/ 	.word	0x000000ff
        /*060c*/ 	.word	0x00000068
        /*0610*/ 	.short	0x010a
        /*0612*/ 	.byte	0x15
	.zero		1


	//   ....[75]....
        /*0614*/ 	.word	0x000057f0
        /*0618*/ 	.word	0x000000ff
        /*061c*/ 	.word	0x00000040
        /*0620*/ 	.short	0x010a
        /*0622*/ 	.byte	0x15
	.zero		1


	//   ....[76]....
        /*0624*/ 	.word	0x000059e0
        /*0628*/ 	.word	0x000000ff
        /*062c*/ 	.word	0x00000020
        /*0630*/ 	.short	0x010b
        /*0632*/ 	.byte	0x15
	.zero		1


	//   ....[77]....
        /*0634*/ 	.word	0x000059f0
        /*0638*/ 	.word	0x000000ff
        /*063c*/ 	.word	0x00000000
        /*0640*/ 	.short	0x0101
        /*0642*/ 	.byte	0x06
	.zero		1


	//   ....[78]....
        /*0644*/ 	.word	0x00005a00
        /*0648*/ 	.word	0x000000ff
        /*064c*/ 	.word	0x00000048
        /*0650*/ 	.short	0x010a
        /*0652*/ 	.byte	0x15
	.zero		1


	//   ....[79]....
        /*0654*/ 	.word	0x00005bc0
        /*0658*/ 	.word	0x000000ff
        /*065c*/ 	.word	0x00000028
        /*0660*/ 	.short	0x010b
        /*0662*/ 	.byte	0x15
	.zero		1


	//   ....[80]....
        /*0664*/ 	.word	0x00005bd0
        /*0668*/ 	.word	0x000000ff
        /*066c*/ 	.word	0x00000000
        /*0670*/ 	.short	0x0101
        /*0672*/ 	.byte	0x07
	.zero		1


	//   ....[81]....
        /*0674*/ 	.word	0x00005be0
        /*0678*/ 	.word	0x000000ff
        /*067c*/ 	.word	0x00000050
        /*0680*/ 	.short	0x010a
        /*0682*/ 	.byte	0x15
	.zero		1


	//   ....[82]....
        /*0684*/ 	.word	0x00005da0
        /*0688*/ 	.word	0x000000ff
        /*068c*/ 	.word	0x00000030
        /*0690*/ 	.short	0x010b
        /*0692*/ 	.byte	0x15
	.zero		1


	//   ....[83]....
        /*0694*/ 	.word	0x00005db0
        /*0698*/ 	.word	0x000000ff
        /*069c*/ 	.word	0x00000000
        /*06a0*/ 	.short	0x0101
        /*06a2*/ 	.byte	0x1d
	.zero		1


	//   ....[84]....
        /*06a4*/ 	.word	0x00005dc0
        /*06a8*/ 	.word	0x000000ff
        /*06ac*/ 	.word	0x00000058
        /*06b0*/ 	.short	0x010a
        /*06b2*/ 	.byte	0x15
	.zero		1


	//   ....[85]....
        /*06b4*/ 	.word	0x00005f90
        /*06b8*/ 	.word	0x000000ff
        /*06bc*/ 	.word	0x00000038
        /*06c0*/ 	.short	0x010b
        /*06c2*/ 	.byte	0x15
	.zero		1


	//   ....[86]....
        /*06c4*/ 	.word	0x00005fa0
        /*06c8*/ 	.word	0x000000ff
        /*06cc*/ 	.word	0x00000000
        /*06d0*/ 	.short	0x0101
        /*06d2*/ 	.byte	0x1e
	.zero		1


	//   ....[87]....
        /*06d4*/ 	.word	0x00005fb0
        /*06d8*/ 	.word	0x000000ff
        /*06dc*/ 	.word	0x00000040
        /*06e0*/ 	.short	0x010a
        /*06e2*/ 	.byte	0x15
	.zero		1


	//   ....[88]....
        /*06e4*/ 	.word	0x00006170
        /*06e8*/ 	.word	0x000000ff
        /*06ec*/ 	.word	0x00000020
        /*06f0*/ 	.short	0x010b
        /*06f2*/ 	.byte	0x15
	.zero		1


	//   ....[89]....
        /*06f4*/ 	.word	0x00006180
        /*06f8*/ 	.word	0x000000ff
        /*06fc*/ 	.word	0x00000000
        /*0700*/ 	.short	0x0101
        /*0702*/ 	.byte	0x06
	.zero		1


	//   ....[90]....
        /*0704*/ 	.word	0x00006190
        /*0708*/ 	.word	0x000000ff
        /*070c*/ 	.word	0x00000048
        /*0710*/ 	.short	0x010a
        /*0712*/ 	.byte	0x15
	.zero		1


	//   ....[91]....
        /*0714*/ 	.word	0x00006350
        /*0718*/ 	.word	0x000000ff
        /*071c*/ 	.word	0x00000028
        /*0720*/ 	.short	0x010b
        /*0722*/ 	.byte	0x15
	.zero		1


	//   ....[92]....
        /*0724*/ 	.word	0x00006360
        /*0728*/ 	.word	0x000000ff
        /*072c*/ 	.word	0x00000000
        /*0730*/ 	.short	0x0101
        /*0732*/ 	.byte	0x07
	.zero		1


	//   ....[93]....
        /*0734*/ 	.word	0x00006370
        /*0738*/ 	.word	0x000000ff
        /*073c*/ 	.word	0x00000050
        /*0740*/ 	.short	0x010a
        /*0742*/ 	.byte	0x15
	.zero		1


	//   ....[94]....
        /*0744*/ 	.word	0x00006520
        /*0748*/ 	.word	0x000000ff
        /*074c*/ 	.word	0x00000030
        /*0750*/ 	.short	0x010b
        /*0752*/ 	.byte	0x15
	.zero		1


	//   ....[95]....
        /*0754*/ 	.word	0x00006530
        /*0758*/ 	.word	0x000000ff
        /*075c*/ 	.word	0x00000000
        /*0760*/ 	.short	0x0101
        /*0762*/ 	.byte	0x1d
	.zero		1


	//   ....[96]....
        /*0764*/ 	.word	0x00006540
        /*0768*/ 	.word	0x000000ff
        /*076c*/ 	.word	0x00000058
        /*0770*/ 	.short	0x010a
        /*0772*/ 	.byte	0x15
	.zero		1


	//   ....[97]....
        /*0774*/ 	.word	0x00006780
        /*0778*/ 	.word	0x000000ff
        /*077c*/ 	.word	0x00000038
        /*0780*/ 	.short	0x010b
        /*0782*/ 	.byte	0x15
	.zero		1


	//   ....[98]....
        /*0784*/ 	.word	0x00006790
        /*0788*/ 	.word	0x000000ff
        /*078c*/ 	.word	0x00000000
        /*0790*/ 	.short	0x0101
        /*0792*/ 	.byte	0x1e
	.zero		1


	//   ....[99]....
        /*0794*/ 	.word	0x000067c0
        /*0798*/ 	.word	0x000000ff
        /*079c*/ 	.word	0x00000040
        /*07a0*/ 	.short	0x010a
        /*07a2*/ 	.byte	0x15
	.zero		1


	//   ....[100]....
        /*07a4*/ 	.word	0x000067e0
        /*07a8*/ 	.word	0x000000ff
        /*07ac*/ 	.word	0x00000048
        /*07b0*/ 	.short	0x010a
        /*07b2*/ 	.byte	0x15
	.zero		1


	//   ....[101]....
        /*07b4*/ 	.word	0x00006800
        /*07b8*/ 	.word	0x000000ff
        /*07bc*/ 	.word	0x00000050
        /*07c0*/ 	.short	0x010a
        /*07c2*/ 	.byte	0x15
	.zero		1


	//   ....[102]....
        /*07c4*/ 	.word	0x00006850
        /*07c8*/ 	.word	0x00000002
        /*07cc*/ 	.word	0x00000058
        /*07d0*/ 	.short	0x010a
        /*07d2*/ 	.byte	0xff
	.zero		1


	//   ....[103]....
        /*07d4*/ 	.word	0x00006bb0
        /*07d8*/ 	.word	0x00000003
        /*07dc*/ 	.word	0x00000070
        /*07e0*/ 	.short	0x010a
        /*07e2*/ 	.byte	0xff
	.zero		1


	//   ....[104]....
        /*07e4*/ 	.word	0x00006d30
        /*07e8*/ 	.word	0x00000000
        /*07ec*/ 	.word	0x00000000
        /*07f0*/ 	.short	0x0101
        /*07f2*/ 	.byte	0xff
	.zero		1


	//   ....[105]....
        /*07f4*/ 	.word	0x00007830
        /*07f8*/ 	.word	0x000000ff
        /*07fc*/ 	.word	0x00000020
        /*0800*/ 	.short	0x010a
        /*0802*/ 	.byte	0x2b
	.zero		1


	//   ....[106]....
        /*0804*/ 	.word	0x00007860
        /*0808*/ 	.word	0x00000047
        /*080c*/ 	.word	0x00000090
        /*0810*/ 	.short	0x010a
        /*0812*/ 	.byte	0xff
	.zero		1


	//   ....[107]....
        /*0814*/ 	.word	0x00007950
        /*0818*/ 	.word	0x000000ff
        /*081c*/ 	.word	0x00000020
        /*0820*/ 	.short	0x010a
        /*0822*/ 	.byte	0x2b
	.zero		1


	//   ....[108]....
        /*0824*/ 	.word	0x00007a40
        /*0828*/ 	.word	0x00000047
        /*082c*/ 	.word	0x00000090
        /*0830*/ 	.short	0x010a
        /*0832*/ 	.byte	0xff
	.zero		1


	//   ....[109]....
        /*0834*/ 	.word	0x00008050
        /*0838*/ 	.word	0x00000000
        /*083c*/ 	.word	0x00000000
        /*0840*/ 	.short	0x0101
        /*0842*/ 	.byte	0xff
	.zero		1


	//   ....[110]....
        /*0844*/ 	.word	0x00008060
        /*0848*/ 	.word	0x00000002
        /*084c*/ 	.word	0x00000020
        /*0850*/ 	.short	0x010a
        /*0852*/ 	.byte	0xff
	.zero		1


	//   ....[111]....
        /*0854*/ 	.word	0x00008140
        /*0858*/ 	.word	0x00000002
        /*085c*/ 	.word	0x00000020
        /*0860*/ 	.short	0x010a
        /*0862*/ 	.byte	0xff
	.zero		1


	//   ....[112]....
        /*0864*/ 	.word	0x000087f0
        /*0868*/ 	.word	0x00000010
        /*086c*/ 	.word	0x00000000
        /*0870*/ 	.short	0x0101
        /*0872*/ 	.byte	0xff
	.zero		1


	//   ....[113]....
        /*0874*/ 	.word	0x00008810
        /*0878*/ 	.word	0x00000000
        /*087c*/ 	.word	0x00000020
        /*0880*/ 	.short	0x010a
        /*0882*/ 	.byte	0xff
	.zero		1


	//   ....[114]....
        /*0884*/ 	.word	0x000088e0
        /*0888*/ 	.word	0x00000000
        /*088c*/ 	.word	0x00000020
        /*0890*/ 	.short	0x010a
        /*0892*/ 	.byte	0xff
	.zero		1


	//   ....[115]....
        /*0894*/ 	.word	0x00008fa0
        /*0898*/ 	.word	0x00000010
        /*089c*/ 	.word	0x00000000
        /*08a0*/ 	.short	0x0101
        /*08a2*/ 	.byte	0xff
	.zero		1


	//   ....[116]....
        /*08a4*/ 	.word	0x00008fc0
        /*08a8*/ 	.word	0x00000000
        /*08ac*/ 	.word	0x00000020
        /*08b0*/ 	.short	0x010a
        /*08b2*/ 	.byte	0xff
	.zero		1


	//   ....[117]....
        /*08b4*/ 	.word	0x00009090
        /*08b8*/ 	.word	0x00000000
        /*08bc*/ 	.word	0x00000020
        /*08c0*/ 	.short	0x010a
        /*08c2*/ 	.byte	0xff
	.zero		1


	//   ....[118]....
        /*08c4*/ 	.word	0x00009780
        /*08c8*/ 	.word	0x00000010
        /*08cc*/ 	.word	0x00000000
        /*08d0*/ 	.short	0x0101
        /*08d2*/ 	.byte	0xff
	.zero		1


	//   ....[119]....
        /*08d4*/ 	.word	0x000097a0
        /*08d8*/ 	.word	0x00000000
        /*08dc*/ 	.word	0x00000020
        /*08e0*/ 	.short	0x010a
        /*08e2*/ 	.byte	0xff
	.zero		1


	//   ....[120]....
        /*08e4*/ 	.word	0x00009870
        /*08e8*/ 	.word	0x00000000
        /*08ec*/ 	.word	0x00000020
        /*08f0*/ 	.short	0x010a
        /*08f2*/ 	.byte	0xff
	.zero		1


	//   ....[121]....
        /*08f4*/ 	.word	0x00009f90
        /*08f8*/ 	.word	0x00000010
        /*08fc*/ 	.word	0x00000000
        /*0900*/ 	.short	0x0101
        /*0902*/ 	.byte	0xff
	.zero		1


	//   ....[122]....
        /*0904*/ 	.word	0x00009fb0
        /*0908*/ 	.word	0x00000000
        /*090c*/ 	.word	0x00000020
        /*0910*/ 	.short	0x010a
        /*0912*/ 	.byte	0xff
	.zero		1


	//   ....[123]....
        /*0914*/ 	.word	0x0000a080
        /*0918*/ 	.word	0x00000000
        /*091c*/ 	.word	0x00000020
        /*0920*/ 	.short	0x010a
        /*0922*/ 	.byte	0xff
	.zero		1


	//   ....[124]....
        /*0924*/ 	.word	0x0000a780
        /*0928*/ 	.word	0x00000010
        /*092c*/ 	.word	0x00000000
        /*0930*/ 	.short	0x0101
        /*0932*/ 	.byte	0xff
	.zero		1


	//   ....[125]....
        /*0934*/ 	.word	0x0000a7a0
        /*0938*/ 	.word	0x00000000
        /*093c*/ 	.word	0x00000020
        /*0940*/ 	.short	0x010a
        /*0942*/ 	.byte	0xff
	.zero		1


	//   ....[126]....
        /*0944*/ 	.word	0x0000a870
        /*0948*/ 	.word	0x00000000
        /*094c*/ 	.word	0x00000020
        /*0950*/ 	.short	0x010a
        /*0952*/ 	.byte	0xff
	.zero		1


	//   ....[127]....
        /*0954*/ 	.word	0x0000af70
        /*0958*/ 	.word	0x00000010
        /*095c*/ 	.word	0x00000000
        /*0960*/ 	.short	0x0101
        /*0962*/ 	.byte	0xff
	.zero		1


	//   ....[128]....
        /*0964*/ 	.word	0x0000af90
        /*0968*/ 	.word	0x00000000
        /*096c*/ 	.word	0x00000020
        /*0970*/ 	.short	0x010a
        /*0972*/ 	.byte	0xff
	.zero		1


	//   ....[129]....
        /*0974*/ 	.word	0x0000b060
        /*0978*/ 	.word	0x00000000
        /*097c*/ 	.word	0x00000020
        /*0980*/ 	.short	0x010a
        /*0982*/ 	.byte	0xff
	.zero		1


	//   ....[130]....
        /*0984*/ 	.word	0x0000b2d0
        /*0988*/ 	.word	0x00000047
        /*098c*/ 	.word	0x00000000
        /*0990*/ 	.short	0x0101
        /*0992*/ 	.byte	0xff
	.zero		1


	//   ....[131]....
        /*0994*/ 	.word	0x0000b760
        /*0998*/ 	.word	0x00000000
        /*099c*/ 	.word	0x00000000
        /*09a0*/ 	.short	0x0101
        /*09a2*/ 	.byte	0xff
	.zero		1


	//   ....[132]....
        /*09a4*/ 	.word	0x0000ba10
        /*09a8*/ 	.word	0x000000ff
        /*09ac*/ 	.word	0x00000000
        /*09b0*/ 	.short	0x0101
        /*09b2*/ 	.byte	0x06
	.zero		1


	//   ....[133]....
        /*09b4*/ 	.word	0x0000ba30
        /*09b8*/ 	.word	0x00000000
        /*09bc*/ 	.word	0x000000e0
        /*09c0*/ 	.short	0x010a
        /*09c2*/ 	.byte	0xff
	.zero		1


	//   ....[134]....
        /*09c4*/ 	.word	0x0000ba90
        /*09c8*/ 	.word	0x00000000
        /*09cc*/ 	.word	0x00000010
        /*09d0*/ 	.short	0x010a
        /*09d2*/ 	.byte	0xff
	.zero		1


	//   ....[135]....
        /*09d4*/ 	.word	0x0000baf0
        /*09d8*/ 	.word	0x00000000
        /*09dc*/ 	.word	0x00000010
        /*09e0*/ 	.short	0x010a
        /*09e2*/ 	.byte	0xff
	.zero		1


	//   ....[136]....
        /*09e4*/ 	.word	0x0000bb40
        /*09e8*/ 	.word	0x00000003
        /*09ec*/ 	.word	0x00000070
        /*09f0*/ 	.short	0x010a
        /*09f2*/ 	.byte	0xff
	.zero		1


	//   ....[137]....
        /*09f4*/ 	.word	0x0000bba0
        /*09f8*/ 	.word	0x00000000
        /*09fc*/ 	.word	0x00000000
        /*0a00*/ 	.short	0x010a
        /*0a02*/ 	.byte	0xff
	.zero		1


	//   ....[138]....
        /*0a04*/ 	.word	0x0000bbf0
        /*0a08*/ 	.word	0x00000000
        /*0a0c*/ 	.word	0x000000d0
        /*0a10*/ 	.short	0x010a
        /*0a12*/ 	.byte	0xff
	.zero		1


	//   ....[139]....
        /*0a14*/ 	.word	0x0000bc50
        /*0a18*/ 	.word	0x00000000
        /*0a1c*/ 	.word	0x00000080
        /*0a20*/ 	.short	0x010a
        /*0a22*/ 	.byte	0xff
	.zero		1


	//   ....[140]....
        /*0a24*/ 	.word	0x0000bca0
        /*0a28*/ 	.word	0x00000000
        /*0a2c*/ 	.word	0x00000070
        /*0a30*/ 	.short	0x010a
        /*0a32*/ 	.byte	0xff
	.zero		1


	//   ....[141]....
        /*0a34*/ 	.word	0x0000bd00
        /*0a38*/ 	.word	0x00000000
        /*0a3c*/ 	.word	0x00000080
        /*0a40*/ 	.short	0x010a
        /*0a42*/ 	.byte	0xff
	.zero		1


	//   ....[142]....
        /*0a44*/ 	.word	0x0000bd60
        /*0a48*/ 	.word	0x00000007
        /*0a4c*/ 	.word	0x00000008
        /*0a50*/ 	.short	0x010a
        /*0a52*/ 	.byte	0xff
	.zero		1


	//   ....[143]....
        /*0a54*/ 	.word	0x0000be50
        /*0a58*/ 	.word	0x00000005
        /*0a5c*/ 	.word	0x00000008
        /*0a60*/ 	.short	0x010a
        /*0a62*/ 	.byte	0xff
	.zero		1


	//   ....[144]....
        /*0a64*/ 	.word	0x0000bea0
        /*0a68*/ 	.word	0x00000003
        /*0a6c*/ 	.word	0x00000070
        /*0a70*/ 	.short	0x010a
        /*0a72*/ 	.byte	0xff
	.zero		1


	//   ....[145]....
        /*0a74*/ 	.word	0x0000bf10
        /*0a78*/ 	.word	0x00000003
        /*0a7c*/ 	.word	0x000000b0
        /*0a80*/ 	.short	0x010a
        /*0a82*/ 	.byte	0xff
	.zero		1


	//   ....[146]....
        /*0a84*/ 	.word	0x0000bf70
        /*0a88*/ 	.word	0x00000003
        /*0a8c*/ 	.word	0x00000000
        /*0a90*/ 	.short	0x010a
        /*0a92*/ 	.byte	0xff
	.zero		1


	//   ....[147]....
        /*0a94*/ 	.word	0x0000bfd0
        /*0a98*/ 	.word	0x00000002
        /*0a9c*/ 	.word	0x00000000
        /*0aa0*/ 	.short	0x010a
        /*0aa2*/ 	.byte	0xff
	.zero		1


	//   ....[148]....
        /*0aa4*/ 	.word	0x0000c030
        /*0aa8*/ 	.word	0x00000002
        /*0aac*/ 	.word	0x00000000
        /*0ab0*/ 	.short	0x010a
        /*0ab2*/ 	.byte	0xff
	.zero		1


	//   ....[149]....
        /*0ab4*/ 	.word	0x0000c090
        /*0ab8*/ 	.word	0x00000002
        /*0abc*/ 	.word	0x00000000
        /*0ac0*/ 	.short	0x010a
        /*0ac2*/ 	.byte	0xff
	.zero		1


	//   ....[150]....
        /*0ac4*/ 	.word	0x0000c0f0
        /*0ac8*/ 	.word	0x00000002
        /*0acc*/ 	.word	0x000000f0
        /*0ad0*/ 	.short	0x010a
        /*0ad2*/ 	.byte	0xff
	.zero		1


	//   ....[151]....
        /*0ad4*/ 	.word	0x0000c140
        /*0ad8*/ 	.word	0x0000000c
        /*0adc*/ 	.word	0x00000070
        /*0ae0*/ 	.short	0x010a
        /*0ae2*/ 	.byte	0xff
	.zero		1


	//   ....[152]....
        /*0ae4*/ 	.word	0x0000c1a0
        /*0ae8*/ 	.word	0x00000000
        /*0aec*/ 	.word	0x00000068
        /*0af0*/ 	.short	0x010a
        /*0af2*/ 	.byte	0xff
	.zero		1


	//   ....[153]....
        /*0af4*/ 	.word	0x0000c200
        /*0af8*/ 	.word	0x00000000
        /*0afc*/ 	.word	0x00000040
        /*0b00*/ 	.short	0x010a
        /*0b02*/ 	.byte	0xff
	.zero		1


	//   ....[154]....
        /*0b04*/ 	.word	0x0000c260
        /*0b08*/ 	.word	0x00000000
        /*0b0c*/ 	.word	0x00000048
        /*0b10*/ 	.short	0x010a
        /*0b12*/ 	.byte	0xff
	.zero		1


	//   ....[155]....
        /*0b14*/ 	.word	0x0000c2c0
        /*0b18*/ 	.word	0x00000000
        /*0b1c*/ 	.word	0x00000050
        /*0b20*/ 	.short	0x010a
        /*0b22*/ 	.byte	0xff
	.zero		1


	//   ....[156]....
        /*0b24*/ 	.word	0x0000c320
        /*0b28*/ 	.word	0x00000000
        /*0b2c*/ 	.word	0x00000058
        /*0b30*/ 	.short	0x010a
        /*0b32*/ 	.byte	0xff
	.zero		1


	//   ....[157]....
        /*0b34*/ 	.word	0x0000c380
        /*0b38*/ 	.word	0x00000000
        /*0b3c*/ 	.word	0x00000040
        /*0b40*/ 	.short	0x010a
        /*0b42*/ 	.byte	0xff
	.zero		1


	//   ....[158]....
        /*0b44*/ 	.word	0x0000c3e0
        /*0b48*/ 	.word	0x00000000
        /*0b4c*/ 	.word	0x00000048
        /*0b50*/ 	.short	0x010a
        /*0b52*/ 	.byte	0xff
	.zero		1


	//   ....[159]....
        /*0b54*/ 	.word	0x0000c440
        /*0b58*/ 	.word	0x00000000
        /*0b5c*/ 	.word	0x00000050
        /*0b60*/ 	.short	0x010a
        /*0b62*/ 	.byte	0xff
	.zero		1


	//   ....[160]....
        /*0b64*/ 	.word	0x0000c4a0
        /*0b68*/ 	.word	0x00000000
        /*0b6c*/ 	.word	0x00000058
        /*0b70*/ 	.short	0x010a
        /*0b72*/ 	.byte	0xff
	.zero		1


	//   ....[161]....
        /*0b74*/ 	.word	0x0000c500
        /*0b78*/ 	.word	0x00000000
        /*0b7c*/ 	.word	0x00000040
        /*0b80*/ 	.short	0x010a
        /*0b82*/ 	.byte	0xff
	.zero		1


	//   ....[162]....
        /*0b84*/ 	.word	0x0000c560
        /*0b88*/ 	.word	0x00000000
        /*0b8c*/ 	.word	0x00000048
        /*0b90*/ 	.short	0x010a
        /*0b92*/ 	.byte	0xff
	.zero		1


	//   ....[163]....
        /*0b94*/ 	.word	0x0000c5c0
        /*0b98*/ 	.word	0x00000002
        /*0b9c*/ 	.word	0x00000050
        /*0ba0*/ 	.short	0x010a
        /*0ba2*/ 	.byte	0xff
	.zero		1


	//   ....[164]....
        /*0ba4*/ 	.word	0x0000c610
        /*0ba8*/ 	.word	0x00000003
        /*0bac*/ 	.word	0x00000070
        /*0bb0*/ 	.short	0x010a
        /*0bb2*/ 	.byte	0xff
	.zero		1


	//   ....[165]....
        /*0bb4*/ 	.word	0x0000c670
        /*0bb8*/ 	.word	0x00000002
        /*0bbc*/ 	.word	0x00000020
        /*0bc0*/ 	.short	0x010a
        /*0bc2*/ 	.byte	0xff
	.zero		1


	//   ....[166]....
        /*0bc4*/ 	.word	0x0000c6c0
        /*0bc8*/ 	.word	0x00000047
        /*0bcc*/ 	.word	0x00000090
        /*0bd0*/ 	.short	0x010a
        /*0bd2*/ 	.byte	0xff
	.zero		1


	//   ....[167]....
        /*0bd4*/ 	.word	0x0000c710
        /*0bd8*/ 	.word	0x00000002
        /*0bdc*/ 	.word	0x00000020
        /*0be0*/ 	.short	0x010a
        /*0be2*/ 	.byte	0xff
	.zero		1


	//   ....[168]....
        /*0be4*/ 	.word	0x0000c760
        /*0be8*/ 	.word	0x00000000
        /*0bec*/ 	.word	0x00000020
        /*0bf0*/ 	.short	0x010a
        /*0bf2*/ 	.byte	0xff
	.zero		1


	//   ....[169]....
        /*0bf4*/ 	.word	0x0000c7b0
        /*0bf8*/ 	.word	0x00000000
        /*0bfc*/ 	.word	0x00000020
        /*0c00*/ 	.short	0x010a
        /*0c02*/ 	.byte	0xff
	.zero		1


	//   ....[170]....
        /*0c04*/ 	.word	0x0000c800
        /*0c08*/ 	.word	0x00000000
        /*0c0c*/ 	.word	0x00000020
        /*0c10*/ 	.short	0x010a
        /*0c12*/ 	.byte	0xff
	.zero		1


	//   ....[171]....
        /*0c14*/ 	.word	0x0000c850
        /*0c18*/ 	.word	0x00000000
        /*0c1c*/ 	.word	0x00000020
        /*0c20*/ 	.short	0x010a
        /*0c22*/ 	.byte	0xff
	.zero		1


	//   ....[172]....
        /*0c24*/ 	.word	0x0000c8a0
        /*0c28*/ 	.word	0x00000000
        /*0c2c*/ 	.word	0x00000020
        /*0c30*/ 	.short	0x010a
        /*0c32*/ 	.byte	0xff
	.zero		1


	//   ....[173]....
        /*0c34*/ 	.word	0x0000c8f0
        /*0c38*/ 	.word	0x00000000
        /*0c3c*/ 	.word	0x00000020
        /*0c40*/ 	.short	0x010a
        /*0c42*/ 	.byte	0xff
	.zero		1


	//----- nvinfo : EIATTR_NUM_MBARRIERS
	.align		4
.L_47:
        /*0c44*/ 	.byte	0x03, 0x38
        /*0c46*/ 	.short	0x001f


	//----- nvinfo : EIATTR_EXIT_INSTR_OFFSETS
	.align		4
        /*0c48*/ 	.byte	0x04, 0x1c
        /*0c4a*/ 	.short	(.L_49 - .L_48)


	//   ....[0]....
.L_48:
        /*0c4c*/ 	.word	0x00002f60


	//   ....[1]....
        /*0c50*/ 	.word	0x00003460


	//   ....[2]....
        /*0c54*/ 	.word	0x000034c0


	//   ....[3]....
        /*0c58*/ 	.word	0x00004e10


	//   ....[4]....
        /*0c5c*/ 	.word	0x00006880


	//   ....[5]....
        /*0c60*/ 	.word	0x000068c0


	//   ....[6]....
        /*0c64*/ 	.word	0x0000b910


	//   ....[7]....
        /*0c68*/ 	.word	0x0000b980


	//   ....[8]....
        /*0c6c*/ 	.word	0x0000b9b0


	//   ....[9]....
        /*0c70*/ 	.word	0x0000ba20


	//----- nvinfo : EIATTR_MAX_THREADS
	.align		4
.L_49:
        /*0c74*/ 	.byte	0x04, 0x05
        /*0c76*/ 	.short	(.L_51 - .L_50)
.L_50:
        /*0c78*/ 	.word	0x00000100
        /*0c7c*/ 	.word	0x00000001
        /*0c80*/ 	.word	0x00000001


	//----- nvinfo : EIATTR_CRS_STACK_SIZE
	.align		4
.L_51:
        /*0c84*/ 	.byte	0x04, 0x1e
        /*0c86*/ 	.short	(.L_53 - .L_52)
.L_52:
        /*0c88*/ 	.word	0x00000000


	//----- nvinfo : EIATTR_CBANK_PARAM_SIZE
	.align		4
.L_53:
        /*0c8c*/ 	.byte	0x03, 0x19
        /*0c8e*/ 	.short	0x0800


	//----- nvinfo : EIATTR_PARAM_CBANK
	.align		4
        /*0c90*/ 	.byte	0x04, 0x0a
        /*0c92*/ 	.short	(.L_55 - .L_54)
	.align		4
.L_54:
        /*0c94*/ 	.word	index@(.nv.constant0._ZN7cutlass13device_kernelINS_4gemm6kernel13GemmUniversalIN4cute5tupleIJiiiiEEENS1_10collective13CollectiveMmaINS1_35MainloopSm100TmaUmmaWarpSpecializedILi2ELi2ELi4ENS5_IJNS4_1CILi2EEENSA_ILi4EEENSA_ILi1EEEEEEEENS5_IJNSA_ILi128EEENSA_ILi256EEESG_EEEfNS5_IJlSD_lEEEfSJ_NS4_8TiledMMAINS4_8MMA_AtomIJNS4_23SM100_MMA_TF32_2x1SM_SSINS_10tfloat32_tESN_fLi128ELi256ELNS4_4UMMA5MajorE0ELSP_0ELNSO_7ScaleInE0ELSQ_0EEEEEENS4_6LayoutINS5_IJSD_SD_SD_EEENS5_IJNSA_ILi0EEESV_SV_EEEEENS5_IJNS4_10UnderscoreESY_SY_EEEEENS4_28SM100_TMA_2SM_LOAD_MULTICASTENS4_14ComposedLayoutINS4_7SwizzleILi3ELi4ELi3EEENS4_18smem_ptr_flag_bitsILi32EEENST_INS5_IJNSA_ILi8EEENSA_ILi32EEEEEENS5_IJS18_SD_EEEEEEEvNS4_8identityENS4_18SM100_TMA_2SM_LOADES1C_vS1D_EENS_8epilogue10collective18CollectiveEpilogueINS1G_23Sm100TmaWarpSpecializedILi4ELi2ELi16ELb1ELb0EEEJNS5_IJNSA_ILi64EEESH_SG_EEENS5_IJNST_IS1L_SD_EENST_INS5_IJNSA_ILi16EEESB_EEENS5_IJSD_SG_EEEEEEEEfSJ_fSJ_NS1G_6fusion15FusionCallbacksIS1K_NS1T_17LinearCombinationIffffLNS_15FloatRoundStyleE2EEES1M_S1S_JEEENS4_5SM1004TMEM4LOAD26SM100_TMEM_LOAD_32dp32b16xENS4_13SM90_TMA_LOADENS12_INS13_ILi2ELi4ELi3EEES16_NST_INS5_IJS17_S1O_EEENS5_IJS1O_SD_EEEEEEENS4_39AutoVectorizingCopyWithAssumedAlignmentILi128EEENS4_14SM90_TMA_STOREES28_S2A_S2A_EEEvvEEEEvNT_6ParamsE)
        /*0c98*/ 	.short	0x0380
        /*0c9a*/ 	.short	0x0800


	//----- nvinfo : EIATTR_SW_WAR
	.align		4
.L_55:
        /*0c9c*/ 	.byte	0x04, 0x36
        /*0c9e*/ 	.short	(.L_57 - .L_56)
.L_56:
        /*0ca0*/ 	.word	0x00000008
.L_57:


//--------------------- .nv.callgraph             --------------------------
	.section	.nv.callgraph,"",@"SHT_CUDA_CALLGRAPH"
	.align	4
	.sectionentsize	8
	.align		4
        /*0000*/ 	.word	0x00000000
	.align		4
        /*0004*/ 	.word	0xffffffff
	.align		4
        /*0008*/ 	.word	index@(_ZN7cutlass13device_kernelINS_4gemm6kernel13GemmUniversalIN4cute5tupleIJiiiiEEENS1_10collective13CollectiveMmaINS1_35MainloopSm100TmaUmmaWarpSpecializedILi2ELi2ELi4ENS5_IJNS4_1CILi2EEENSA_ILi4EEENSA_ILi1EEEEEEEENS5_IJNSA_ILi128EEENSA_ILi256EEESG_EEEfNS5_IJlSD_lEEEfSJ_NS4_8TiledMMAINS4_8MMA_AtomIJNS4_23SM100_MMA_TF32_2x1SM_SSINS_10tfloat32_tESN_fLi128ELi256ELNS4_4UMMA5MajorE0ELSP_0ELNSO_7ScaleInE0ELSQ_0EEEEEENS4_6LayoutINS5_IJSD_SD_SD_EEENS5_IJNSA_ILi0EEESV_SV_EEEEENS5_IJNS4_10UnderscoreESY_SY_EEEEENS4_28SM100_TMA_2SM_LOAD_MULTICASTENS4_14ComposedLayoutINS4_7SwizzleILi3ELi4ELi3EEENS4_18smem_ptr_flag_bitsILi32EEENST_INS5_IJNSA_ILi8EEENSA_ILi32EEEEEENS5_IJS18_SD_EEEEEEEvNS4_8identityENS4_18SM100_TMA_2SM_LOADES1C_vS1D_EENS_8epilogue10collective18CollectiveEpilogueINS1G_23Sm100TmaWarpSpecializedILi4ELi2ELi16ELb1ELb0EEEJNS5_IJNSA_ILi64EEESH_SG_EEENS5_IJNST_IS1L_SD_EENST_INS5_IJNSA_ILi16EEESB_EEENS5_IJSD_SG_EEEEEEEEfSJ_fSJ_NS1G_6fusion15FusionCallbacksIS1K_NS1T_17LinearCombinationIffffLNS_15FloatRoundStyleE2EEES1M_S1S_JEEENS4_5SM1004TMEM4LOAD26SM100_TMEM_LOAD_32dp32b16xENS4_13SM90_TMA_LOADENS12_INS13_ILi2ELi4ELi3EEES16_NST_INS5_IJS17_S1O_EEENS5_IJS1O_SD_EEEEEEENS4_39AutoVectorizingCopyWithAssumedAlignmentILi128EEENS4_14SM90_TMA_STOREES28_S2A_S2A_EEEvvEEEEvNT_6ParamsE)
	.align		4
        /*000c*/ 	.word	index@(__assertfail)
	.align		4
        /*0010*/ 	.word	0x00000000
	.align		4
        /*0014*/ 	.word	0xfffffffe
	.align		4
        /*0018*/ 	.word	0x00000000
	.align		4
        /*001c*/ 	.word	0xfffffffd
	.align		4
        /*0020*/ 	.word	0x00000000
	.align		4
        /*0024*/ 	.word	0xfffffffc


//--------------------- .nv.constant4             --------------------------
	.section	.nv.constant4,"a",@progbits
	.align	8
	.align		8
.nv.constant4:
        /*0000*/ 	.dword	__assertfail
	.align		8
        /*0008*/ 	.dword	__unnamed_1
	.align		8
        /*0010*/ 	.dword	__unnamed_2
	.align		8
        /*0018*/ 	.dword	_ZN40_INTERNAL_ce83c32e_4_k_cu_90bba047_253894cuda3std3__45__cpo5beginE
	.align		8
        /*0020*/ 	.dword	_ZN40_INTERNAL_ce83c32e_4_k_cu_90bba047_253894cuda3std3__45__cpo3endE
	.align		8
        /*0028*/ 	.dword	_ZN40_INTERNAL_ce83c32e_4_k_cu_90bba047_253894cuda3std3__45__cpo6cbeginE
	.align		8
        /*0030*/ 	.dword	_ZN40_INTERNAL_ce83c32e_4_k_cu_90bba047_253894cuda3std3__45__cpo4cendE
	.align		8
        /*0038*/ 	.dword	_ZN40_INTERNAL_ce83c32e_4_k_cu_90bba047_253894cuda3std3__442_GLOBAL__N__ce83c32e_4_k_cu_90bba047_253896ignoreE
	.align		8
        /*0040*/ 	.dword	_ZN40_INTERNAL_ce83c32e_4_k_cu_90bba047_253894cuda3std3__419piecewise_constructE
	.align		8
        /*0048*/ 	.dword	_ZN40_INTERNAL_ce83c32e_4_k_cu_90bba047_253894cuda3std3__48in_placeE
	.align		8
        /*0050*/ 	.dword	_ZN40_INTERNAL_ce83c32e_4_k_cu_90bba047_253894cuda3std6ranges3__45__cpo4swapE
	.align		8
        /*0058*/ 	.dword	_ZN40_INTERNAL_ce83c32e_4_k_cu_90bba047_253894cuda3std6ranges3__45__cpo9iter_moveE
	.align		8
        /*0060*/ 	.dword	_ZN40_INTERNAL_ce83c32e_4_k_cu_90bba047_253894cute7productE
	.align		8
        /*0068*/ 	.dword	_ZN40_INTERNAL_ce83c32e_4_k_cu_90bba047_253894cute1_E
	.align		8
        /*0070*/ 	.dword	$str$25
	.align		8
        /*0078*/ 	.dword	$str$26
	.align		8
        /*0080*/ 	.dword	$str$27
	.align		8
        /*0088*/ 	.dword	$str$28


//--------------------- .text._ZN7cutlass13device_kernelINS_4gemm6kernel13GemmUniversalIN4cute5tupleIJiiiiEEENS1_10collective13CollectiveMmaINS1_35MainloopSm100TmaUmmaWarpSpecializedILi2ELi2ELi4ENS5_IJNS4_1CILi2EEENSA_ILi4EEENSA_ILi1EEEEEEEENS5_IJNSA_ILi128EEENSA_ILi256EEESG_EEEfNS5_IJlSD_lEEEfSJ_NS4_8TiledMMAINS4_8MMA_AtomIJNS4_23SM100_MMA_TF32_2x1SM_SSINS_10tfloat32_tESN_fLi128ELi256ELNS4_4UMMA5MajorE0ELSP_0ELNSO_7ScaleInE0ELSQ_0EEEEEENS4_6LayoutINS5_IJSD_SD_SD_EEENS5_IJNSA_ILi0EEESV_SV_EEEEENS5_IJNS4_10UnderscoreESY_SY_EEEEENS4_28SM100_TMA_2SM_LOAD_MULTICASTENS4_14ComposedLayoutINS4_7SwizzleILi3ELi4ELi3EEENS4_18smem_ptr_flag_bitsILi32EEENST_INS5_IJNSA_ILi8EEENSA_ILi32EEEEEENS5_IJS18_SD_EEEEEEEvNS4_8identityENS4_18SM100_TMA_2SM_LOADES1C_vS1D_EENS_8epilogue10collective18CollectiveEpilogueINS1G_23Sm100TmaWarpSpecializedILi4ELi2ELi16ELb1ELb0EEEJNS5_IJNSA_ILi64EEESH_SG_EEENS5_IJNST_IS1L_SD_EENST_INS5_IJNSA_ILi16EEESB_EEENS5_IJSD_SG_EEEEEEEEfSJ_fSJ_NS1G_6fusion15FusionCallbacksIS1K_NS1T_17LinearCombinationIffffLNS_15FloatRoundStyleE2EEES1M_S1S_JEEENS4_5SM1004TMEM4LOAD26SM100_TMEM_LOAD_32dp32b16xENS4_13SM90_TMA_LOADENS12_INS13_ILi2ELi4ELi3EEES16_NST_INS5_IJS17_S1O_EEENS5_IJS1O_SD_EEEEEEENS4_39AutoVectorizingCopyWithAssumedAlignmentILi128EEENS4_14SM90_TMA_STOREES28_S2A_S2A_EEEvvEEEEvNT_6ParamsE --------------------------
	.section	.text._ZN7cutlass13device_kernelINS_4gemm6kernel13GemmUniversalIN4cute5tupleIJiiiiEEENS1_10collective13CollectiveMmaINS1_35MainloopSm100TmaUmmaWarpSpecializedILi2ELi2ELi4ENS5_IJNS4_1CILi2EEENSA_ILi4EEENSA_ILi1EEEEEEEENS5_IJNSA_ILi128EEENSA_ILi256EEESG_EEEfNS5_IJlSD_lEEEfSJ_NS4_8TiledMMAINS4_8MMA_AtomIJNS4_23SM100_MMA_TF32_2x1SM_SSINS_10tfloat32_tESN_fLi128ELi256ELNS4_4UMMA5MajorE0ELSP_0ELNSO_7ScaleInE0ELSQ_0EEEEEENS4_6LayoutINS5_IJSD_SD_SD_EEENS5_IJNSA_ILi0EEESV_SV_EEEEENS5_IJNS4_10UnderscoreESY_SY_EEEEENS4_28SM100_TMA_2SM_LOAD_MULTICASTENS4_14ComposedLayoutINS4_7SwizzleILi3ELi4ELi3EEENS4_18smem_ptr_flag_bitsILi32EEENST_INS5_IJNSA_ILi8EEENSA_ILi32EEEEEENS5_IJS18_SD_EEEEEEEvNS4_8identityENS4_18SM100_TMA_2SM_LOADES1C_vS1D_EENS_8epilogue10collective18CollectiveEpilogueINS1G_23Sm100TmaWarpSpecializedILi4ELi2ELi16ELb1ELb0EEEJNS5_IJNSA_ILi64EEESH_SG_EEENS5_IJNST_IS1L_SD_EENST_INS5_IJNSA_ILi16EEESB_EEENS5_IJSD_SG_EEEEEEEEfSJ_fSJ_NS1G_6fusion15FusionCallbacksIS1K_NS1T_17LinearCombinationIffffLNS_15FloatRoundStyleE2EEES1M_S1S_JEEENS4_5SM1004TMEM4LOAD26SM100_TMEM_LOAD_32dp32b16xENS4_13SM90_TMA_LOADENS12_INS13_ILi2ELi4ELi3EEES16_NST_INS5_IJS17_S1O_EEENS5_IJS1O_SD_EEEEEEENS4_39AutoVectorizingCopyWithAssumedAlignmentILi128EEENS4_14SM90_TMA_STOREES28_S2A_S2A_EEEvvEEEEvNT_6ParamsE,"ax",@progbits
	.align	128
.text._ZN7cutlass13device_kernelINS_4gemm6kernel13GemmUniversalIN4cute5tupleIJiiiiEEENS1_10collective13CollectiveMmaINS1_35MainloopSm100TmaUmmaWarpSpecializedILi2ELi2ELi4ENS5_IJNS4_1CILi2EEENSA_ILi4EEENSA_ILi1EEEEEEEENS5_IJNSA_ILi128EEENSA_ILi256EEESG_EEEfNS5_IJlSD_lEEEfSJ_NS4_8TiledMMAINS4_8MMA_AtomIJNS4_23SM100_MMA_TF32_2x1SM_SSINS_10tfloat32_tESN_fLi128ELi256ELNS4_4UMMA5MajorE0ELSP_0ELNSO_7ScaleInE0ELSQ_0EEEEEENS4_6LayoutINS5_IJSD_SD_SD_EEENS5_IJNSA_ILi0EEESV_SV_EEEEENS5_IJNS4_10UnderscoreESY_SY_EEEEENS4_28SM100_TMA_2SM_LOAD_MULTICASTENS4_14ComposedLayoutINS4_7SwizzleILi3ELi4ELi3EEENS4_18smem_ptr_flag_bitsILi32EEENST_INS5_IJNSA_ILi8EEENSA_ILi32EEEEEENS5_IJS18_SD_EEEEEEEvNS4_8identityENS4_18SM100_TMA_2SM_LOADES1C_vS1D_EENS_8epilogue10collective18CollectiveEpilogueINS1G_23Sm100TmaWarpSpecializedILi4ELi2ELi16ELb1ELb0EEEJNS5_IJNSA_ILi64EEESH_SG_EEENS5_IJNST_IS1L_SD_EENST_INS5_IJNSA_ILi16EEESB_EEENS5_IJSD_SG_EEEEEEEEfSJ_fSJ_NS1G_6fusion15FusionCallbacksIS1K_NS1T_17LinearCombinationIffffLNS_15FloatRoundStyleE2EEES1M_S1S_JEEENS4_5SM1004TMEM4LOAD26SM100_TMEM_LOAD_32dp32b16xENS4_13SM90_TMA_LOADENS12_INS13_ILi2ELi4ELi3EEES16_NST_INS5_IJS17_S1O_EEENS5_IJS1O_SD_EEEEEEENS4_39AutoVectorizingCopyWithAssumedAlignmentILi128EEENS4_14SM90_TMA_STOREES28_S2A_S2A_EEEvvEEEEvNT_6ParamsE:
        .type           _ZN7cutlass13device_kernelINS_4gemm6kernel13GemmUniversalIN4cute5tupleIJiiiiEEENS1_10collective13CollectiveMmaINS1_35MainloopSm100TmaUmmaWarpSpecializedILi2ELi2ELi4ENS5_IJNS4_1CILi2EEENSA_ILi4EEENSA_ILi1EEEEEEEENS5_IJNSA_ILi128EEENSA_ILi256EEESG_EEEfNS5_IJlSD_lEEEfSJ_NS4_8TiledMMAINS4_8MMA_AtomIJNS4_23SM100_MMA_TF32_2x1SM_SSINS_10tfloat32_tESN_fLi128ELi256ELNS4_4UMMA5MajorE0ELSP_0ELNSO_7ScaleInE0ELSQ_0EEEEEENS4_6LayoutINS5_IJSD_SD_SD_EEENS5_IJNSA_ILi0EEESV_SV_EEEEENS5_IJNS4_10UnderscoreESY_SY_EEEEENS4_28SM100_TMA_2SM_LOAD_MULTICASTENS4_14ComposedLayoutINS4_7SwizzleILi3ELi4ELi3EEENS4_18smem_ptr_flag_bitsILi32EEENST_INS5_IJNSA_ILi8EEENSA_ILi32EEEEEENS5_IJS18_SD_EEEEEEEvNS4_8identityENS4_18SM100_TMA_2SM_LOADES1C_vS1D_EENS_8epilogue10collective18CollectiveEpilogueINS1G_23Sm100TmaWarpSpecializedILi4ELi2ELi16ELb1ELb0EEEJNS5_IJNSA_ILi64EEESH_SG_EEENS5_IJNST_IS1L_SD_EENST_INS5_IJNSA_ILi16EEESB_EEENS5_IJSD_SG_EEEEEEEEfSJ_fSJ_NS1G_6fusion15FusionCallbacksIS1K_NS1T_17LinearCombinationIffffLNS_15FloatRoundStyleE2EEES1M_S1S_JEEENS4_5SM1004TMEM4LOAD26SM100_TMEM_LOAD_32dp32b16xENS4_13SM90_TMA_LOADENS12_INS13_ILi2ELi4ELi3EEES16_NST_INS5_IJS17_S1O_EEENS5_IJS1O_SD_EEEEEEENS4_39AutoVectorizingCopyWithAssumedAlignmentILi128EEENS4_14SM90_TMA_STOREES28_S2A_S2A_EEEvvEEEEvNT_6ParamsE,@function
        .size           _ZN7cutlass13device_kernelINS_4gemm6kernel13GemmUniversalIN4cute5tupleIJiiiiEEENS1_10collective13CollectiveMmaINS1_35MainloopSm100TmaUmmaWarpSpecializedILi2ELi2ELi4ENS5_IJNS4_1CILi2EEENSA_ILi4EEENSA_ILi1EEEEEEEENS5_IJNSA_ILi128EEENSA_ILi256EEESG_EEEfNS5_IJlSD_lEEEfSJ_NS4_8TiledMMAINS4_8MMA_AtomIJNS4_23SM100_MMA_TF32_2x1SM_SSINS_10tfloat32_tESN_fLi128ELi256ELNS4_4UMMA5MajorE0ELSP_0ELNSO_7ScaleInE0ELSQ_0EEEEEENS4_6LayoutINS5_IJSD_SD_SD_EEENS5_IJNSA_ILi0EEESV_SV_EEEEENS5_IJNS4_10UnderscoreESY_SY_EEEEENS4_28SM100_TMA_2SM_LOAD_MULTICASTENS4_14ComposedLayoutINS4_7SwizzleILi3ELi4ELi3EEENS4_18smem_ptr_flag_bitsILi32EEENST_INS5_IJNSA_ILi8EEENSA_ILi32EEEEEENS5_IJS18_SD_EEEEEEEvNS4_8identityENS4_18SM100_TMA_2SM_LOADES1C_vS1D_EENS_8epilogue10collective18CollectiveEpilogueINS1G_23Sm100TmaWarpSpecializedILi4ELi2ELi16ELb1ELb0EEEJNS5_IJNSA_ILi64EEESH_SG_EEENS5_IJNST_IS1L_SD_EENST_INS5_IJNSA_ILi16EEESB_EEENS5_IJSD_SG_EEEEEEEEfSJ_fSJ_NS1G_6fusion15FusionCallbacksIS1K_NS1T_17LinearCombinationIffffLNS_15FloatRoundStyleE2EEES1M_S1S_JEEENS4_5SM1004TMEM4LOAD26SM100_TMEM_LOAD_32dp32b16xENS4_13SM90_TMA_LOADENS12_INS13_ILi2ELi4ELi3EEES16_NST_INS5_IJS17_S1O_EEENS5_IJS1O_SD_EEEEEEENS4_39AutoVectorizingCopyWithAssumedAlignmentILi128EEENS4_14SM90_TMA_STOREES28_S2A_S2A_EEEvvEEEEvNT_6ParamsE,(.L_x_239 - _ZN7cutlass13device_kernelINS_4gemm6kernel13GemmUniversalIN4cute5tupleIJiiiiEEENS1_10collective13CollectiveMmaINS1_35MainloopSm100TmaUmmaWarpSpecializedILi2ELi2ELi4ENS5_IJNS4_1CILi2EEENSA_ILi4EEENSA_ILi1EEEEEEEENS5_IJNSA_ILi128EEENSA_ILi256EEESG_EEEfNS5_IJlSD_lEEEfSJ_NS4_8TiledMMAINS4_8MMA_AtomIJNS4_23SM100_MMA_TF32_2x1SM_SSINS_10tfloat32_tESN_fLi128ELi256ELNS4_4UMMA5MajorE0ELSP_0ELNSO_7ScaleInE0ELSQ_0EEEEEENS4_6LayoutINS5_IJSD_SD_SD_EEENS5_IJNSA_ILi0EEESV_SV_EEEEENS5_IJNS4_10UnderscoreESY_SY_EEEEENS4_28SM100_TMA_2SM_LOAD_MULTICASTENS4_14ComposedLayoutINS4_7SwizzleILi3ELi4ELi3EEENS4_18smem_ptr_flag_bitsILi32EEENST_INS5_IJNSA_ILi8EEENSA_ILi32EEEEEENS5_IJS18_SD_EEEEEEEvNS4_8identityENS4_18SM100_TMA_2SM_LOADES1C_vS1D_EENS_8epilogue10collective18CollectiveEpilogueINS1G_23Sm100TmaWarpSpecializedILi4ELi2ELi16ELb1ELb0EEEJNS5_IJNSA_ILi64EEESH_SG_EEENS5_IJNST_IS1L_SD_EENST_INS5_IJNSA_ILi16EEESB_EEENS5_IJSD_SG_EEEEEEEEfSJ_fSJ_NS1G_6fusion15FusionCallbacksIS1K_NS1T_17LinearCombinationIffffLNS_15FloatRoundStyleE2EEES1M_S1S_JEEENS4_5SM1004TMEM4LOAD26SM100_TMEM_LOAD_32dp32b16xENS4_13SM90_TMA_LOADENS12_INS13_ILi2ELi4ELi3EEES16_NST_INS5_IJS17_S1O_EEENS5_IJS1O_SD_EEEEEEENS4_39AutoVectorizingCopyWithAssumedAlignmentILi128EEENS4_14SM90_TMA_STOREES28_S2A_S2A_EEEvvEEEEvNT_6ParamsE)
        .other          _ZN7cutlass13device_kernelINS_4gemm6kernel13GemmUniversalIN4cute5tupleIJiiiiEEENS1_10collective13CollectiveMmaINS1_35MainloopSm100TmaUmmaWarpSpecializedILi2ELi2ELi4ENS5_IJNS4_1CILi2EEENSA_ILi4EEENSA_ILi1EEEEEEEENS5_IJNSA_ILi128EEENSA_ILi256EEESG_EEEfNS5_IJlSD_lEEEfSJ_NS4_8TiledMMAINS4_8MMA_AtomIJNS4_23SM100_MMA_TF32_2x1SM_SSINS_10tfloat32_tESN_fLi128ELi256ELNS4_4UMMA5MajorE0ELSP_0ELNSO_7ScaleInE0ELSQ_0EEEEEENS4_6LayoutINS5_IJSD_SD_SD_EEENS5_IJNSA_ILi0EEESV_SV_EEEEENS5_IJNS4_10UnderscoreESY_SY_EEEEENS4_28SM100_TMA_2SM_LOAD_MULTICASTENS4_14ComposedLayoutINS4_7SwizzleILi3ELi4ELi3EEENS4_18smem_ptr_flag_bitsILi32EEENST_INS5_IJNSA_ILi8EEENSA_ILi32EEEEEENS5_IJS18_SD_EEEEEEEvNS4_8identityENS4_18SM100_TMA_2SM_LOADES1C_vS1D_EENS_8epilogue10collective18CollectiveEpilogueINS1G_23Sm100TmaWarpSpecializedILi4ELi2ELi16ELb1ELb0EEEJNS5_IJNSA_ILi64EEESH_SG_EEENS5_IJNST_IS1L_SD_EENST_INS5_IJNSA_ILi16EEESB_EEENS5_IJSD_SG_EEEEEEEEfSJ_fSJ_NS1G_6fusion15FusionCallbacksIS1K_NS1T_17LinearCombinationIffffLNS_15FloatRoundStyleE2EEES1M_S1S_JEEENS4_5SM1004TMEM4LOAD26SM100_TMEM_LOAD_32dp32b16xENS4_13SM90_TMA_LOADENS12_INS13_ILi2ELi4ELi3EEES16_NST_INS5_IJS17_S1O_EEENS5_IJS1O_SD_EEEEEEENS4_39AutoVectorizingCopyWithAssumedAlignmentILi128EEENS4_14SM90_TMA_STOREES28_S2A_S2A_EEEvvEEEEvNT_6ParamsE,@"STO_CUDA_ENTRY STV_DEFAULT"
_ZN7cutlass13device_kernelINS_4gemm6kernel13GemmUniversalIN4cute5tupleIJiiiiEEENS1_10collective13CollectiveMmaINS1_35MainloopSm100TmaUmmaWarpSpecializedILi2ELi2ELi4ENS5_IJNS4_1CILi2EEENSA_ILi4EEENSA_ILi1EEEEEEEENS5_IJNSA_ILi128EEENSA_ILi256EEESG_EEEfNS5_IJlSD_lEEEfSJ_NS4_8TiledMMAINS4_8MMA_AtomIJNS4_23SM100_MMA_TF32_2x1SM_SSINS_10tfloat32_tESN_fLi128ELi256ELNS4_4UMMA5MajorE0ELSP_0ELNSO_7ScaleInE0ELSQ_0EEEEEENS4_6LayoutINS5_IJSD_SD_SD_EEENS5_IJNSA_ILi0EEESV_SV_EEEEENS5_IJNS4_10UnderscoreESY_SY_EEEEENS4_28SM100_TMA_2SM_LOAD_MULTICASTENS4_14ComposedLayoutINS4_7SwizzleILi3ELi4ELi3EEENS4_18smem_ptr_flag_bitsILi32EEENST_INS5_IJNSA_ILi8EEENSA_ILi32EEEEEENS5_IJS18_SD_EEEEEEEvNS4_8identityENS4_18SM100_TMA_2SM_LOADES1C_vS1D_EENS_8epilogue10collective18CollectiveEpilogueINS1G_23Sm100TmaWarpSpecializedILi4ELi2ELi16ELb1ELb0EEEJNS5_IJNSA_ILi64EEESH_SG_EEENS5_IJNST_IS1L_SD_EENST_INS5_IJNSA_ILi16EEESB_EEENS5_IJSD_SG_EEEEEEEEfSJ_fSJ_NS1G_6fusion15FusionCallbacksIS1K_NS1T_17LinearCombinationIffffLNS_15FloatRoundStyleE2EEES1M_S1S_JEEENS4_5SM1004TMEM4LOAD26SM100_TMEM_LOAD_32dp32b16xENS4_13SM90_TMA_LOADENS12_INS13_ILi2ELi4ELi3EEES16_NST_INS5_IJS17_S1O_EEENS5_IJS1O_SD_EEEEEEENS4_39AutoVectorizingCopyWithAssumedAlignmentILi128EEENS4_14SM90_TMA_STOREES28_S2A_S2A_EEEvvEEEEvNT_6ParamsE:
[----:B------:R-:W1:Y:S01]  /*0000*/  LDC R1, c[0x0][0x37c] ;  /* 0x0000df00ff017b82 */ /* 0x000e620000000800 */
[----:B------:R-:W2:Y:S01]  /*0010*/  S2R R68, SR_TID.X ;  /* 0x0000000000447919 */ /* 0x000ea20000002100 */
[----:B------:R-:W3:Y:S06]  /*0020*/  LDCU.64 UR8, c[0x0][0x890] ;  /* 0x00011200ff0877ac */ /* 0x000eec0008000a00 */
[----:B------:R-:W4:Y:S01]  /*0030*/  S2UR UR61, SR_CgaCtaId ;  /* 0x00000000003d79c3 */ /* 0x000f220000008800 */
[----:B------:R-:W-:Y:S02]  /*0040*/  PRMT R26, RZ, 0x7610, R26 ;  /* 0x00007610ff1a7816 */ /* 0x000fe4000000001a */
[----:B------:R-:W-:-:S02]  /*0050*/  ELECT P0, URZ, PT ;  /* 0x0000000000ff782f */ /* 0x000fc40003800000 */
[----:B---3--:R-:W-:-:S04]  /*0060*/  ISETP.NE.U32.AND P1, PT, RZ, UR8, PT ;  /* 0x00000008ff007c0c */ /* 0x008fc8000bf25070 */
[----:B------:R-:W-:Y:S01]  /*0070*/  ISETP.NE.AND.EX P2, PT, RZ, UR9, PT, P1 ;  /* 0x00000009ff007c0c */ /* 0x000fe2000bf45310 */
[----:B----4-:R-:W-:Y:S02]  /*0080*/  ULOP3.LUT UR5, UR61, 0x1, URZ, 0xc0, !UPT ;  /* 0x000000013d057892 */ /* 0x010fe4000f8ec0ff */
[----:B------:R-:W-:Y:S01]  /*0090*/  ULOP3.LUT UR4, UR61, 0x1, URZ, 0x3c, !UPT ;  /* 0x000000013d047892 */ /* 0x000fe2000f8e3cff */
[----:B--2---:R-:W-:-:S03]  /*00a0*/  SHF.R.U32.HI R56, RZ, 0x5, R68 ;  /* 0x00000005ff387819 */ /* 0x004fc60000011644 */
[----:B------:R-:W-:Y:S02]  /*00b0*/  IMAD.U32 R2, RZ, RZ, UR5 ;  /* 0x00000005ff027e24 */ /* 0x000fe4000f8e00ff */
[----:B------:R-:W2:Y:S02]  /*00c0*/  SHFL.IDX PT, R0, R56, RZ, 0x1f ;  /* 0x00001fff38007589 */ /* 0x000ea400000e0000 */
[----:B--2---:R-:W-:Y:S01]  /*00d0*/  R2UR UR22, R0 ;  /* 0x00000000001672ca */ /* 0x004fe200000e0000 */
[----:B------:R-:W-:Y:S01]  /*00e0*/  IMAD.U32 R0, RZ, RZ, UR4 ;  /* 0x00000004ff007e24 */ /* 0x000fe2000f8e00ff */
[----:B-1----:R-:W-:-:S13]  /*00f0*/  @P2 BRA `(.L_x_0) ;  /* 0x0000000000302947 */ /* 0x002fda0003800000 */
[----:B------:R-:W1:Y:S02]  /*0100*/  LDCU.64 UR4, c[0x0][0x888] ;  /* 0x00011100ff0477ac */ /* 0x000e640008000a00 */
[----:B-1----:R-:W-:-:S04]  /*0110*/  UISETP.NE.U32.AND UP0, UPT, UR4, URZ, UPT ;  /* 0x000000ff0400728c */ /* 0x002fc8000bf05070 */
[----:B------:R-:W-:-:S09]  /*0120*/  UISETP.NE.AND.EX UP0, UPT, UR5, URZ, UPT, UP0 ;  /* 0x000000ff0500728c */ /* 0x000fd2000bf05300 */
[----:B------:R-:W-:Y:S05]  /*0130*/  BRA.U !UP0, `(.L_x_1) ;  /* 0x0000000108147547 */ /* 0x000fea000b800000 */
[----:B------:R-:W1:Y:S01]  /*0140*/  LDC.64 R4, c[0x0][0x888] ;  /* 0x00022200ff047b82 */ /* 0x000e620000000a00 */
[----:B------:R-:W1:Y:S02]  /*0150*/  LDCU.64 UR4, c[0x0][0x358] ;  /* 0x00006b00ff0477ac */ /* 0x000e640008000a00 */
[----:B-1----:R1:W5:Y:S01]  /*0160*/  LDG.E R27, desc[UR4][R4.64] ;  /* 0x00000004041b7981 */ /* 0x002362000c1e1900 */
[----:B------:R-:W-:Y:S01]  /*0170*/  HFMA2 R26, -RZ, RZ, 0, 5.9604644775390625e-08 ;  /* 0x00000001ff1a7431 */ /* 0x000fe200000001ff */
[----:B------:R-:W-:Y:S05]  /*0180*/  BRA `(.L_x_0) ;  /* 0x00000000000c7947 */ /* 0x000fea0003800000 */
.L_x_1:
[----:B------:R-:W1:Y:S01]  /*0190*/  LDCU UR4, c[0x0][0x880] ;  /* 0x00011000ff0477ac */ /* 0x000e620008000800 */
[----:B------:R-:W-:Y:S01]  /*01a0*/  HFMA2 R26, -RZ, RZ, 0, 5.9604644775390625e-08 ;  /* 0x00000001ff1a7431 */ /* 0x000fe200000001ff */
[----:B-1----:R-:W-:-:S07]  /*01b0*/  MOV R27, UR4 ;  /* 0x00000004001b7c02 */ /* 0x002fce0008000f00 */
.L_x_0:
[----:B------:R-:W2:Y:S02]  /*01c0*/  LDCU.64 UR4, c[0x0][0x8b0] ;  /* 0x00011600ff0477ac */ /* 0x000ea40008000a00 */
[----:B--2---:R-:W-:-:S04]  /*01d0*/  UISETP.NE.U32.AND UP0, UPT, UR4, URZ, UPT ;  /* 0x000000ff0400728c */ /* 0x004fc8000bf05070 */
[----:B------:R-:W-:-:S09]  /*01e0*/  UISETP.NE.AND.EX UP0, UPT, UR5, URZ, UPT, UP0 ;  /* 0x000000ff0500728c */ /* 0x000fd2000bf05300 */
[----:B------:R-:W-:Y:S05]  /*01f0*/  BRA.U UP0, `(.L_x_2) ;  /* 0x0000000100287547 */ /* 0x000fea000b800000 */
[----:B------:R-:W2:Y:S02]  /*0200*/  LDCU.64 UR4, c[0x0][0x8a8] ;  /* 0x00011500ff0477ac */ /* 0x000ea40008000a00 */
[----:B--2---:R-:W-:-:S04]  /*0210*/  UISETP.NE.U32.AND UP0, UPT, UR4, URZ, UPT ;  /* 0x000000ff0400728c */ /* 0x004fc8000bf05070 */
[----:B------:R-:W-:-:S09]  /*0220*/  UISETP.NE.AND.EX UP0, UPT, UR5, URZ, UPT, UP0 ;  /* 0x000000ff0500728c */ /* 0x000fd2000bf05300 */
[----:B------:R-:W-:Y:S05]  /*0230*/  BRA.U !UP0, `(.L_x_3) ;  /* 0x0000000108107547 */ /* 0x000fea000b800000 */
[----:B------:R-:W2:Y:S01]  /*0240*/  LDC.64 R24, c[0x0][0x8a8] ;  /* 0x00022a00ff187b82 */ /* 0x000ea20000000a00 */
[----:B------:R-:W2:Y:S02]  /*0250*/  LDCU.64 UR4, c[0x0][0x358] ;  /* 0x00006b00ff0477ac */ /* 0x000ea40008000a00 */
[----:B--2---:R2:W5:Y:S01]  /*0260*/  LDG.E R24, desc[UR4][R24.64] ;  /* 0x0000000418187981 */ /* 0x004562000c1e1900 */
[----:B------:R-:W-:Y:S05]  /*0270*/  BRA `(.L_x_2) ;  /* 0x0000000000087947 */ /* 0x000fea0003800000 */
.L_x_3:
[----:B------:R-:W2:Y:S02]  /*0280*/  LDCU UR4, c[0x0][0x8a0] ;  /* 0x00011400ff0477ac */ /* 0x000ea40008000800 */
[----:B--2---:R-:W-:Y:S02]  /*0290*/  MOV R24, UR4 ;  /* 0x0000000400187c02 */ /* 0x004fe40008000f00 */
.L_x_2:
[----:B------:R-:W-:Y:S01]  /*02a0*/  IMAD.U32 R3, RZ, RZ, UR22 ;  /* 0x00000016ff037e24 */ /* 0x000fe2000f8e00ff */
[----:B------:R-:W-:Y:S04]  /*02b0*/  BSSY.RECONVERGENT B0, `(.L_x_4) ;  /* 0x000000c000007945 */ /* 0x000fe80003800200 */
[C---:B------:R-:W-:Y:S02]  /*02c0*/  ISETP.NE.OR P3, PT, R3.reuse, 0x1, !P0 ;  /* 0x000000010300780c */ /* 0x040fe40004765670 */
[----:B------:R-:W-:-:S11]  /*02d0*/  ISETP.NE.OR P2, PT, R3, 0x3, !P0 ;  /* 0x000000030300780c */ /* 0x000fd60004745670 */
[----:B------:R-:W-:Y:S05]  /*02e0*/  @P3 BRA `(.L_x_5) ;  /* 0x0000000000203947 */ /* 0x000fea0003800000 */
[----:B------:R-:W3:Y:S02]  /*02f0*/  LDCU.64 UR4, c[0x0][0x348] ;  /* 0x00006900ff0477ac */ /* 0x000ee40008000a00 */
[----:B---3--:R-:W-:Y:S02]  /*0300*/  UIADD3 UR6, UP1, UPT, UR4, 0x80, URZ ;  /* 0x0000008004067890 */ /* 0x008fe4000ff3e0ff */
[----:B------:R-:W-:Y:S02]  /*0310*/  UIADD3 UR4, UP0, UPT, UR4, 0x180, URZ ;  /* 0x0000018004047890 */ /* 0x000fe4000ff1e0ff */
[----:B------:R-:W-:Y:S02]  /*0320*/  UIADD3.X UR7, UPT, UPT, URZ, UR5, URZ, UP1, !UPT ;  /* 0x00000005ff077290 */ /* 0x000fe40008ffe4ff */
[----:B------:R-:W-:-:S07]  /*0330*/  UIADD3.X UR5, UPT, UPT, URZ, UR5, URZ, UP0, !UPT ;  /* 0x00000005ff057290 */ /* 0x000fce00087fe4ff */
[----:B------:R3:W-:Y:S02]  /*0340*/  UTMACCTL.PF [UR6] ;  /* 0x00000000060079b9 */ /* 0x0007e40008040000 */
[----:B------:R3:W-:Y:S02]  /*0350*/  UTMACCTL.PF [UR4] ;  /* 0x00000000040079b9 */ /* 0x0007e40008040000 */
[----:B---3--:R-:W-:Y:S01]  /*0360*/  NOP ;  /* 0x0000000000007918 */ /* 0x008fe20000000000 */
.L_x_5:
[----:B------:R-:W-:Y:S05]  /*0370*/  BSYNC.RECONVERGENT B0 ;  /* 0x0000000000007941 */ /* 0x000fea0003800200 */
.L_x_4:
[----:B------:R-:W-:Y:S04]  /*0380*/  BSSY.RECONVERGENT B0, `(.L_x_6) ;  /* 0x000000a000007945 */ /* 0x000fe80003800200 */
        /* <DEDUP_REMOVED lines=9> */
.L_x_7:
[----:B------:R-:W-:Y:S05]  /*0420*/  BSYNC.RECONVERGENT B0 ;  /* 0x0000000000007941 */ /* 0x000fea0003800200 */
.L_x_6:
[----:B------:R-:W3:Y:S01]  /*0430*/  LDCU.64 UR4, c[0x0][0x888] ;  /* 0x00011100ff0477ac */ /* 0x000ee20008000a00 */
[----:B------:R-:W-:Y:S01]  /*0440*/  ISETP.NE.AND.EX P1, PT, RZ, UR9, PT, P1 ;  /* 0x00000009ff007c0c */ /* 0x000fe2000bf25310 */
[----:B------:R-:W-:Y:S01]  /*0450*/  UPLOP3.LUT UP4, UPT, UPT, UPT, UPT, 0x80, 0x8 ;  /* 0x000000000008789c */ /* 0x000fe20003f8f070 */
[----:B---3--:R-:W-:-:S04]  /*0460*/  ISETP.NE.U32.AND P2, PT, RZ, UR4, PT ;  /* 0x00000004ff007c0c */ /* 0x008fc8000bf45070 */
[----:B------:R-:W-:-:S13]  /*0470*/  ISETP.NE.AND.EX P2, PT, RZ, UR5, PT, P2 ;  /* 0x00000005ff007c0c */ /* 0x000fda000bf45320 */
[----:B------:R-:W-:Y:S05]  /*0480*/  @P2 BRA P1, `(.L_x_8) ;  /* 0x0000000000282947 */ /* 0x000fea0000800000 */
[----:B------:R-:W-:Y:S01]  /*0490*/  UISETP.NE.U32.AND UP0, UPT, UR8, URZ, UPT ;  /* 0x000000ff0800728c */ /* 0x000fe2000bf05070 */
[----:B-----5:R-:W-:Y:S01]  /*04a0*/  FSETP.NEU.AND P1, PT, R27, RZ, PT ;  /* 0x000000ff1b00720b */ /* 0x020fe20003f2d000 */
[----:B------:R-:W-:Y:S02]  /*04b0*/  UISETP.NE.U32.AND UP2, UPT, UR4, URZ, UPT ;  /* 0x000000ff0400728c */ /* 0x000fe4000bf45070 */
[----:B------:R-:W-:Y:S02]  /*04c0*/  UISETP.NE.AND.EX UP1, UPT, UR9, URZ, UPT, UP0 ;  /* 0x000000ff0900728c */ /* 0x000fe4000bf25300 */
[----:B------:R-:W-:-:S04]  /*04d0*/  UISETP.NE.AND.EX UP0, UPT, UR5, URZ, UPT, UP2 ;  /* 0x000000ff0500728c */ /* 0x000fc8000bf05320 */
[----:B------:R-:W-:-:S04]  /*04e0*/  USEL UR4, URZ, 0xffffffff, UP0 ;  /* 0xffffffffff047887 */ /* 0x000fc80008000000 */
[----:B------:R-:W-:Y:S01]  /*04f0*/  VOTEU.ANY UP0, P1 ;  /* 0x0000000000ff7886 */ /* 0x000fe20000800100 */
[----:B------:R-:W-:-:S04]  /*0500*/  @!UP1 USEL UR4, URZ, 0xffffffff, UP0 ;  /* 0xffffffffff049887 */ /* 0x000fc80008000000 */
[----:B------:R-:W-:-:S04]  /*0510*/  ULOP3.LUT UR4, UR4, 0x1, URZ, 0xc0, !UPT ;  /* 0x0000000104047892 */ /* 0x000fc8000f8ec0ff */
[----:B------:R-:W-:-:S11]  /*0520*/  UISETP.NE.U32.AND UP4, UPT, UR4, 0x1, UPT ;  /* 0x000000010400788c */ /* 0x000fd6000bf85070 */
.L_x_8:
[----:B------:R-:W3:Y:S01]  /*0530*/  SHFL.IDX PT, R3, R56, RZ, 0x1f ;  /* 0x00001fff38037589 */ /* 0x000ee200000e0000 */
[----:B------:R-:W-:Y:S01]  /*0540*/  R2UR UR4, R2 ;  /* 0x00000000020472ca */ /* 0x000fe200000e0000 */
[----:B------:R-:W-:-:S04]  /*0550*/  UISETP.NE.AND UP0, UPT, UR22, 0x2, UPT ;  /* 0x000000021600788c */ /* 0x000fc8000bf05270 */
[----:B------:R-:W-:-:S08]  /*0560*/  USEL UR47, URZ, 0x1, UP0 ;  /* 0x00000001ff2f7887 */ /* 0x000fd00008000000 */
[----:B------:R-:W-:-:S06]  /*0570*/  UISETP.EQ.AND UP1, UPT, UR4, URZ, !UP0 ;  /* 0x000000ff0400728c */ /* 0x000fcc000c722270 */
[----:B------:R-:W-:Y:S02]  /*0580*/  PLOP3.LUT P4, PT, P0, PT, UP1, 0x80, 0x8 ;  /* 0x000000000008781c */ /* 0x000fe4000078f018 */
[----:B---3--:R-:W-:-:S13]  /*0590*/  ISETP.NE.AND P1, PT, R3, RZ, PT ;  /* 0x000000ff0300720c */ /* 0x008fda0003f25270 */
[----:B------:R-:W-:Y:S05]  /*05a0*/  @P1 BRA `(.L_x_9) ;  /* 0x0000000000441947 */ /* 0x000fea0003800000 */
[----:B------:R-:W-:Y:S01]  /*05b0*/  UMOV UR4, 0x400 ;  /* 0x0000040000047882 */ /* 0x000fe20000000000 */
[----:B------:R-:W-:Y:S01]  /*05c0*/  UMOV UR8, 0x1 ;  /* 0x0000000100087882 */ /* 0x000fe20000000000 */
[----:B------:R-:W-:Y:S01]  /*05d0*/  UMOV UR6, 0x4 ;  /* 0x0000000400067882 */ /* 0x000fe20000000000 */
[----:B------:R-:W-:Y:S02]  /*05e0*/  ULEA UR4, UR61, UR4, 0x18 ;  /* 0x000000043d047291 */ /* 0x000fe4000f8ec0ff */
[----:B------:R-:W-:-:S04]  /*05f0*/  UIADD3 UR8, UPT, UPT, -UR8, 0x100000, URZ ;  /* 0x0010000008087890 */ /* 0x000fc8000fffe1ff */
[----:B------:R-:W-:Y:S02]  /*0600*/  USHF.L.U32 UR9, UR8, 0xb, URZ ;  /* 0x0000000b08097899 */ /* 0x000fe400080006ff */
[----:B------:R-:W-:Y:S02]  /*0610*/  USHF.L.U32 UR8, UR8, 0x1, URZ ;  /* 0x0000000108087899 */ /* 0x000fe400080006ff */
[----:B------:R-:W-:-:S04]  /*0620*/  UIADD3 UR6, UPT, UPT, -UR6, 0x100000, URZ ;  /* 0x0010000006067890 */ /* 0x000fc8000fffe1ff */
[----:B------:R-:W-:Y:S02]  /*0630*/  USHF.L.U32 UR7, UR6, 0xb, URZ ;  /* 0x0000000b06077899 */ /* 0x000fe400080006ff */
[----:B------:R-:W-:Y:S01]  /*0640*/  USHF.L.U32 UR6, UR6, 0x1, URZ ;  /* 0x0000000106067899 */ /* 0x000fe200080006ff */
[----:B------:R-:W-:Y:S01]  /*0650*/  ELECT P1, URZ, PT ;  /* 0x0000000000ff782f */ /* 0x000fe20003820000 */
[----:B------:R-:W3:Y:S02]  /*0660*/  FENCE.VIEW.ASYNC.S ;  /* 0x00000000000073c6 */ /* 0x000ee40000000000 */
[----:B---3--:R3:W4:Y:S08]  /*0670*/  SYNCS.EXCH.64 URZ, [UR4], UR8 ;  /* 0x0000000804ff75b2 */ /* 0x0087300008000100 */
[----:B------:R3:W1:Y:S01]  /*0680*/  SYNCS.EXCH.64 URZ, [UR4+0x10], UR6 ;  /* 0x0000100604ff75b2 */ /* 0x0006620008000100 */
[----:B------:R3:W1:Y:S01]  /*0690*/  SYNCS.EXCH.64 URZ, [UR4+0x8], UR8 ;  /* 0x0000080804ff75b2 */ /* 0x0006620008000100 */
[----:B------:R3:W1:Y:S01]  /*06a0*/  SYNCS.EXCH.64 URZ, [UR4+0x18], UR6 ;  /* 0x0000180604ff75b2 */ /* 0x0006620008000100 */
[----:B------:R-:W-:Y:S01]  /*06b0*/  NOP ;  /* 0x0000000000007918 */ /* 0x000fe20000000000 */
.L_x_9:
[----:B------:R-:W2:Y:S01]  /*06c0*/  SHFL.IDX PT, R3, R56, RZ, 0x1f ;  /* 0x00001fff38037589 */ /* 0x000ea200000e0000 */
[----:B------:R-:W-:Y:S01]  /*06d0*/  NOP ;  /* 0x0000000000007918 */ /* 0x000fe20000000000 */
[----:B--2---:R-:W-:-:S13]  /*06e0*/  ISETP.NE.AND P1, PT, R3, 0x1, PT ;  /* 0x000000010300780c */ /* 0x004fda0003f25270 */
[----:B------:R-:W-:Y:S05]  /*06f0*/  @P1 BRA `(.L_x_10) ;  /* 0x0000000000541947 */ /* 0x000fea0003800000 */
[----:B---3--:R-:W-:Y:S01]  /*0700*/  UMOV UR4, 0x400 ;  /* 0x0000040000047882 */ /* 0x008fe20000000000 */
        /* <DEDUP_REMOVED lines=10> */
[----:B------:R-:W2:Y:S02]  /*07b0*/  FENCE.VIEW.ASYNC.S ;  /* 0x00000000000073c6 */ /* 0x000ea40000000000 */
[----:B--2---:R2:W3:Y:S08]  /*07c0*/  SYNCS.EXCH.64 URZ, [UR4+0x20], UR8 ;  /* 0x0000200804ff75b2 */ /* 0x0044f00008000100 */
[----:B------:R2:W1:Y:S01]  /*07d0*/  SYNCS.EXCH.64 URZ, [UR4+0x40], UR6 ;  /* 0x0000400604ff75b2 */ /* 0x0004620008000100 */
[----:B------:R2:W1:Y:S01]  /*07e0*/  SYNCS.EXCH.64 URZ, [UR4+0x28], UR8 ;  /* 0x0000280804ff75b2 */ /* 0x0004620008000100 */
[----:B------:R2:W1:Y:S01]  /*07f0*/  SYNCS.EXCH.64 URZ, [UR4+0x48], UR6 ;  /* 0x0000480604ff75b2 */ /* 0x0004620008000100 */
[----:B------:R2:W1:Y:S01]  /*0800*/  SYNCS.EXCH.64 URZ, [UR4+0x30], UR8 ;  /* 0x0000300804ff75b2 */ /* 0x0004620008000100 */
[----:B------:R2:W1:Y:S01]  /*0810*/  SYNCS.EXCH.64 URZ, [UR4+0x50], UR6 ;  /* 0x0000500604ff75b2 */ /* 0x0004620008000100 */
[----:B------:R2:W1:Y:S01]  /*0820*/  SYNCS.EXCH.64 URZ, [UR4+0x38], UR8 ;  /* 0x0000380804ff75b2 */ /* 0x0004620008000100 */
[----:B------:R2:W1:Y:S01]  /*0830*/  SYNCS.EXCH.64 URZ, [UR4+0x58], UR6 ;  /* 0x0000580604ff75b2 */ /* 0x0004620008000100 */
[----:B------:R-:W-:Y:S01]  /*0840*/  NOP ;  /* 0x0000000000007918 */ /* 0x000fe20000000000 */
.L_x_10:
[----:B------:R-:W4:Y:S01]  /*0850*/  SHFL.IDX PT, R3, R56, RZ, 0x1f ;  /* 0x00001fff38037589 */ /* 0x000f2200000e0000 */
[----:B------:R-:W-:Y:S01]  /*0860*/  NOP ;  /* 0x0000000000007918 */ /* 0x000fe20000000000 */
[----:B----4-:R-:W-:-:S13]  /*0870*/  ISETP.NE.AND P1, PT, R3, 0x3, PT ;  /* 0x000000030300780c */ /* 0x010fda0003f25270 */
[----:B------:R-:W-:Y:S05]  /*0880*/  @P1 BRA `(.L_x_11) ;  /* 0x00000000002c1947 */ /* 0x000fea0003800000 */
[----:B--23--:R-:W-:Y:S01]  /*0890*/  UMOV UR6, 0x400 ;  /* 0x0000040000067882 */ /* 0x00cfe20000000000 */
[----:B------:R-:W-:Y:S01]  /*08a0*/  UMOV UR4, 0x20 ;  /* 0x0000002000047882 */ /* 0x000fe20000000000 */
[----:B------:R-:W-:Y:S02]  /*08b0*/  ULEA UR6, UR61, UR6, 0x18 ;  /* 0x000000063d067291 */ /* 0x000fe4000f8ec0ff */
[----:B------:R-:W-:-:S04]  /*08c0*/  UIADD3 UR4, UPT, UPT, -UR4, 0x100000, URZ ;  /* 0x0010000004047890 */ /* 0x000fc8000fffe1ff */
[----:B------:R-:W-:Y:S02]  /*08d0*/  USHF.L.U32 UR5, UR4, 0xb, URZ ;  /* 0x0000000b04057899 */ /* 0x000fe400080006ff */
[----:B------:R-:W-:Y:S01]  /*08e0*/  USHF.L.U32 UR4, UR4, 0x1, URZ ;  /* 0x0000000104047899 */ /* 0x000fe200080006ff */
[----:B------:R-:W-:Y:S01]  /*08f0*/  ELECT P1, URZ, PT ;  /* 0x0000000000ff782f */ /* 0x000fe20003820000 */
[----:B------:R-:W2:Y:S10]  /*0900*/  FENCE.VIEW.ASYNC.S ;  /* 0x00000000000073c6 */ /* 0x000eb40000000000 */
[----:B--2---:R4:W2:Y:S01]  /*0910*/  SYNCS.EXCH.64 URZ, [UR6+0x60], UR4 ;  /* 0x0000600406ff75b2 */ /* 0x0048a20008000100 */
[----:B------:R4:W3:Y:S02]  /*0920*/  SYNCS.EXCH.64 URZ, [UR6+0x68], UR4 ;  /* 0x0000680406ff75b2 */ /* 0x0008e40008000100 */
[----:B----4-:R-:W-:Y:S01]  /*0930*/  NOP ;  /* 0x0000000000007918 */ /* 0x010fe20000000000 */
.L_x_11:
[----:B------:R-:W4:Y:S01]  /*0940*/  SHFL.IDX PT, R3, R56, RZ, 0x1f ;  /* 0x00001fff38037589 */ /* 0x000f2200000e0000 */
[----:B------:R-:W-:Y:S01]  /*0950*/  NOP ;  /* 0x0000000000007918 */ /* 0x000fe20000000000 */
[----:B----4-:R-:W-:-:S13]  /*0960*/  ISETP.NE.AND P1, PT, R3, 0x4, PT ;  /* 0x000000040300780c */ /* 0x010fda0003f25270 */
[----:B------:R-:W-:Y:S05]  /*0970*/  @P1 BRA `(.L_x_12) ;  /* 0x0000000000481947 */ /* 0x000fea0003800000 */
[----:B--23--:R-:W-:Y:S01]  /*0980*/  UMOV UR4, 0x720 ;  /* 0x0000072000047882 */ /* 0x00cfe20000000000 */
[----:B------:R-:W-:Y:S01]  /*0990*/  UMOV UR6, 0x400 ;  /* 0x0000040000067882 */ /* 0x000fe20000000000 */
[----:B------:R-:W-:Y:S01]  /*09a0*/  USEL UR4, UR4, 0x620, UP4 ;  /* 0x0000062004047887 */ /* 0x000fe2000a000000 */
        /* <DEDUP_REMOVED lines=10> */
[----:B--2---:R4:W2:Y:S08]  /*0a50*/  SYNCS.EXCH.64 URZ, [UR6+0x70], UR8 ;  /* 0x0000700806ff75b2 */ /* 0x0048b00008000100 */
[----:B------:R4:W3:Y:S01]  /*0a60*/  SYNCS.EXCH.64 URZ, [UR6+0x80], UR4 ;  /* 0x0000800406ff75b2 */ /* 0x0008e20008000100 */
[----:B------:R4:W1:Y:S01]  /*0a70*/  SYNCS.EXCH.64 URZ, [UR6+0x78], UR8 ;  /* 0x0000780806ff75b2 */ /* 0x0008620008000100 */
[----:B------:R4:W1:Y:S02]  /*0a80*/  SYNCS.EXCH.64 URZ, [UR6+0x88], UR4 ;  /* 0x0000880406ff75b2 */ /* 0x0008640008000100 */
[----:B----4-:R-:W-:Y:S01]  /*0a90*/  NOP ;  /* 0x0000000000007918 */ /* 0x010fe20000000000 */
.L_x_12:
[----:B------:R-:W4:Y:S01]  /*0aa0*/  SHFL.IDX PT, R3, R56, RZ, 0x1f ;  /* 0x00001fff38037589 */ /* 0x000f2200000e0000 */
[----:B------:R-:W-:Y:S01]  /*0ab0*/  NOP ;  /* 0x0000000000007918 */ /* 0x000fe20000000000 */
[----:B----4-:R-:W-:-:S13]  /*0ac0*/  ISETP.NE.AND P1, PT, R3, 0x5, PT ;  /* 0x000000050300780c */ /* 0x010fda0003f25270 */
[----:B------:R-:W-:Y:S05]  /*0ad0*/  @P1 BRA `(.L_x_13) ;  /* 0x0000000000541947 */ /* 0x000fea0003800000 */
[----:B--23--:R-:W-:Y:S01]  /*0ae0*/  UMOV UR4, 0x400 ;  /* 0x0000040000047882 */ /* 0x00cfe20000000000 */
        /* <DEDUP_REMOVED lines=14> */
[----:B------:R4:W1:Y:S01]  /*0bd0*/  SYNCS.EXCH.64 URZ, [UR4+0xb8], UR8 ;  /* 0x0000b80804ff75b2 */ /* 0x0008620008000100 */
[----:B------:R4:W1:Y:S01]  /*0be0*/  SYNCS.EXCH.64 URZ, [UR4+0xa0], UR6 ;  /* 0x0000a00604ff75b2 */ /* 0x0008620008000100 */
[----:B------:R4:W1:Y:S01]  /*0bf0*/  SYNCS.EXCH.64 URZ, [UR4+0xc0], UR8 ;  /* 0x0000c00804ff75b2 */ /* 0x0008620008000100 */
[----:B------:R4:W1:Y:S01]  /*0c00*/  SYNCS.EXCH.64 URZ, [UR4+0xa8], UR6 ;  /* 0x0000a80604ff75b2 */ /* 0x0008620008000100 */
[----:B------:R4:W1:Y:S02]  /*0c10*/  SYNCS.EXCH.64 URZ, [UR4+0xc8], UR8 ;  /* 0x0000c80804ff75b2 */ /* 0x0008640008000100 */
[----:B----4-:R-:W-:Y:S01]  /*0c20*/  NOP ;  /* 0x0000000000007918 */ /* 0x010fe20000000000 */
.L_x_13:
[----:B------:R-:W4:Y:S01]  /*0c30*/  SHFL.IDX PT, R3, R56, RZ, 0x1f ;  /* 0x00001fff38037589 */ /* 0x000f2200000e0000 */
[----:B------:R-:W-:Y:S01]  /*0c40*/  ISETP.NE.OR P0, PT, RZ, UR22, !P0 ;  /* 0x00000016ff007c0c */ /* 0x000fe2000c705670 */
        /* <DEDUP_REMOVED lines=12> */
[----:B------:R4:W3:Y:S01]  /*0d10*/  SYNCS.EXCH.64 URZ, [UR4+0xe0], UR6 ;  /* 0x0000e00604ff75b2 */ /* 0x0008e20008000100 */
[----:B------:R4:W1:Y:S01]  /*0d20*/  SYNCS.EXCH.64 URZ, [UR4+0xd8], UR6 ;  /* 0x0000d80604ff75b2 */ /* 0x0008620008000100 */
[----:B------:R4:W1:Y:S02]  /*0d30*/  SYNCS.EXCH.64 URZ, [UR4+0xe8], UR6 ;  /* 0x0000e80604ff75b2 */ /* 0x0008640008000100 */
[----:B----4-:R-:W-:Y:S01]  /*0d40*/  NOP ;  /* 0x0000000000007918 */ /* 0x010fe20000000000 */
.L_x_14:
[----:B------:R-:W-:Y:S01]  /*0d50*/  VOTEU.ALL UP0, P0 ;  /* 0x0000000000ff7886 */ /* 0x000fe20000000000 */
[----:B--23--:R-:W-:Y:S01]  /*0d60*/  UMOV UR4, 0x20 ;  /* 0x0000002000047882 */ /* 0x00cfe20000000000 */
[----:B------:R-:W2:Y:S01]  /*0d70*/  LDCU UR7, c[0x0][0x36c] ;  /* 0x00006d80ff0777ac */ /* 0x000ea20008000800 */
[----:B------:R-:W-:Y:S01]  /*0d80*/  NOP ;  /* 0x0000000000007918 */ /* 0x000fe20000000000 */
[----:B-1----:R-:W-:Y:S01]  /*0d90*/  LOP3.LUT R5, R68, 0x1f, RZ, 0xc0, !PT ;  /* 0x0000001f44057812 */ /* 0x002fe200078ec0ff */
[----:B------:R-:W-:Y:S01]  /*0da0*/  @!UP0 UMOV UR6, 0x400 ;  /* 0x0000040000068882 */ /* 0x000fe20000000000 */
[----:B------:R-:W-:-:S04]  /*0db0*/  @!UP0 UIADD3 UR4, UPT, UPT, -UR4, 0x100000, URZ ;  /* 0x0010000004048890 */ /* 0x000fc8000fffe1ff */
[----:B------:R-:W-:Y:S02]  /*0dc0*/  @!UP0 USHF.L.U32 UR5, UR4, 0xb, URZ ;  /* 0x0000000b04058899 */ /* 0x000fe400080006ff */
[----:B------:R-:W-:Y:S02]  /*0dd0*/  @!UP0 USHF.L.U32 UR4, UR4, 0x1, URZ ;  /* 0x0000000104048899 */ /* 0x000fe400080006ff */
[----:B------:R-:W-:Y:S01]  /*0de0*/  @!UP0 ULEA UR6, UR61, UR6, 0x18 ;  /* 0x000000063d068291 */ /* 0x000fe2000f8ec0ff */
[----:B------:R-:W-:Y:S01]  /*0df0*/  VOTEU.ALL UP0, P0 ;  /* 0x0000000000ff7886 */ /* 0x000fe20000000000 */
[----:B------:R-:W-:Y:S02]  /*0e00*/  UISETP.NE.AND UP5, UPT, UR22, URZ, UPT ;  /* 0x000000ff1600728c */ /* 0x000fe4000bfa5270 */
[----:B--2---:R-:W-:Y:S01]  /*0e10*/  UISETP.EQ.U32.AND UP6, UPT, UR7, 0x1, UPT ;  /* 0x000000010700788c */ /* 0x004fe2000bfc2070 */
[----:B------:R-:W1:Y:S07]  /*0e20*/  FENCE.VIEW.ASYNC.S ;  /* 0x00000000000073c6 */ /* 0x000e6e0000000000 */
[----:B-1----:R1:W2:Y:S01]  /*0e30*/  @!UP0 SYNCS.EXCH.64 URZ, [UR6+0xf0], UR4 ;  /* 0x0000f00406ff85b2 */ /* 0x0022a20008000100 */
[----:B------:R-:W-:Y:S05]  /*0e40*/  BRA.U !UP6, `(.L_x_15) ;  /* 0x000000010e087547 */ /* 0x000fea000b800000 */
[----:B--2---:R-:W-:Y:S01]  /*0e50*/  UCGABAR_ARV ;  /* 0x00000000000079c7 */ /* 0x004fe20008000000 */
[----:B------:R-:W-:Y:S05]  /*0e60*/  BRA `(.L_x_16) ;  /* 0x0000000000047947 */ /* 0x000fea0003800000 */
.L_x_15:
[----:B--2---:R-:W-:Y:S01]  /*0e70*/  NOP ;  /* 0x0000000000007918 */ /* 0x004fe20000000000 */
.L_x_16:
[----:B------:R-:W2:Y:S01]  /*0e80*/  S2UR UR24, SR_CTAID.X ;  /* 0x00000000001879c3 */ /* 0x000ea20000002500 */
[----:B------:R-:W-:-:S05]  /*0e90*/  CS2R.32 R58, SR_CgaSize ;  /* 0x00000000003a7805 */ /* 0x000fca0000008a00 */
[----:B------:R-:W-:-:S05]  /*0ea0*/  IMAD R58, R58, -0xa0, RZ ;  /* 0xffffff603a3a7824 */ /* 0x000fca00078e02ff */
[----:B-1----:R-:W-:-:S14]  /*0eb0*/  R2UR UR5, R58 ;  /* 0x000000003a0572ca */ /* 0x002fdc00000e0000 */
[----:B------:R-:W1:Y:S01]  /*0ec0*/  LDCU UR5, c[0x0][UR5+0x2b0] ;  /* 0x00005600050577ac */ /* 0x000e620008000800 */
[----:B------:R-:W-:Y:S02]  /*0ed0*/  R2UR UR9, R2 ;  /* 0x00000000020972ca */ /* 0x000fe400000e0000 */
[----:B------:R-:W-:-:S05]  /*0ee0*/  CS2R.32 R58, SR_CgaSize ;  /* 0x00000000003a7805 */ /* 0x000fca0000008a00 */
[----:B------:R-:W-:-:S05]  /*0ef0*/  IMAD R58, R58, -0xa0, RZ ;  /* 0xffffff603a3a7824 */ /* 0x000fca00078e02ff */
[----:B------:R-:W-:-:S14]  /*0f00*/  R2UR UR4, R58 ;  /* 0x000000003a0472ca */ /* 0x000fdc00000e0000 */
[----:B------:R-:W3:Y:S01]  /*0f10*/  LDCU UR4, c[0x0][UR4+0x2b4] ;  /* 0x00005680040477ac */ /* 0x000ee20008000800 */
[----:B------:R-:W4:Y:S01]  /*0f20*/  S2UR UR27, SR_CTAID.Y ;  /* 0x00000000001b79c3 */ /* 0x000f220000002600 */
[----:B------:R-:W-:-:S05]  /*0f30*/  CS2R.32 R58, SR_CgaSize ;  /* 0x00000000003a7805 */ /* 0x000fca0000008a00 */
[----:B------:R-:W-:-:S05]  /*0f40*/  IMAD R58, R58, -0xa0, RZ ;  /* 0xffffff603a3a7824 */ /* 0x000fca00078e02ff */
[----:B------:R-:W-:-:S14]  /*0f50*/  R2UR UR7, R58 ;  /* 0x000000003a0772ca */ /* 0x000fdc00000e0000 */
[----:B------:R-:W3:Y:S01]  /*0f60*/  LDCU UR7, c[0x0][UR7+0x2a0] ;  /* 0x00005400070777ac */ /* 0x000ee20008000800 */
[----:B------:R-:W-:-:S05]  /*0f70*/  CS2R.32 R58, SR_CgaSize ;  /* 0x00000000003a7805 */ /* 0x000fca0000008a00 */
[----:B------:R-:W-:-:S05]  /*0f80*/  IMAD R58, R58, -0xa0, RZ ;  /* 0xffffff603a3a7824 */ /* 0x000fca00078e02ff */
[----:B------:R-:W-:-:S14]  /*0f90*/  R2UR UR8, R58 ;  /* 0x000000003a0872ca */ /* 0x000fdc00000e0000 */
[----:B------:R-:W3:Y:S01]  /*0fa0*/  LDCU UR8, c[0x0][UR8+0x2a4] ;  /* 0x00005480080877ac */ /* 0x000ee20008000800 */
[----:B------:R-:W-:Y:S01]  /*0fb0*/  UISETP.GT.U32.AND UP0, UPT, UR9, 0xffff, UPT ;  /* 0x0000ffff0900788c */ /* 0x000fe2000bf04070 */
[----:B------:R-:W3:Y:S01]  /*0fc0*/  LDCU UR23, c[0x0][0xb24] ;  /* 0x00016480ff1777ac */ /* 0x000ee20008000800 */
[----:B------:R-:W3:Y:S01]  /*0fd0*/  LDCU UR39, c[0x0][0xb24] ;  /* 0x00016480ff2777ac */ /* 0x000ee20008000800 */
[----:B--2---:R-:W-:Y:S01]  /*0fe0*/  I2FP.F32.U32 R4, UR24 ;  /* 0x0000001800047c45 */ /* 0x004fe20008201000 */
[----:B------:R-:W2:Y:S04]  /*0ff0*/  LDCU UR26, c[0x0][0xb30] ;  /* 0x00016600ff1a77ac */ /* 0x000ea80008000800 */
[----:B-1----:R-:W-:Y:S01]  /*1000*/  FMUL R4, R4, UR5 ;  /* 0x0000000504047c20 */ /* 0x002fe20008400000 */
[----:B------:R-:W-:Y:S01]  /*1010*/  USEL UR5, UR9, 0xffff, !UP0 ;  /* 0x0000ffff09057887 */ /* 0x000fe2000c000000 */
[----:B----4-:R-:W-:Y:S01]  /*1020*/  I2FP.F32.U32 R3, UR27 ;  /* 0x0000001b00037c45 */ /* 0x010fe20008201000 */
[----:B------:R-:W-:-:S03]  /*1030*/  USHF.L.U32 UR31, UR61, 0x8, URZ ;  /* 0x000000083d1f7899 */ /* 0x000fc600080006ff */
[----:B------:R-:W1:Y:S01]  /*1040*/  F2I.U32.TRUNC.NTZ R4, R4 ;  /* 0x0000000400047305 */ /* 0x000e62000020f000 */
[----:B------:R-:W-:Y:S01]  /*1050*/  ULOP3.LUT UR30, UR5, 0xffff, URZ, 0xc0, !UPT ;  /* 0x0000ffff051e7892 */ /* 0x000fe2000f8ec0ff */
[----:B---3--:R-:W-:Y:S01]  /*1060*/  FMUL R3, R3, UR4 ;  /* 0x0000000403037c20 */ /* 0x008fe20008400000 */
[----:B------:R-:W-:-:S05]  /*1070*/  UMOV UR11, 0x55 ;  /* 0x00000055000b7882 */ /* 0x000fca0000000000 */
[----:B------:R-:W3:Y:S01]  /*1080*/  F2I.U32.TRUNC.NTZ R3, R3 ;  /* 0x0000000300037305 */ /* 0x000ee2000020f000 */
[----:B-1----:R-:W-:Y:S02]  /*1090*/  R2UR UR4, R4 ;  /* 0x00000000040472ca */ /* 0x002fe400000e0000 */
[----:B------:R-:W-:Y:S02]  /*10a0*/  PRMT R4, RZ, 0x7610, R4 ;  /* 0x00007610ff047816 */ /* 0x000fe40000000004 */
[----:B---3--:R-:W-:Y:S02]  /*10b0*/  R2UR UR6, R3 ;  /* 0x00000000030672ca */ /* 0x008fe400000e0000 */
[----:B------:R-:W-:-:S07]  /*10c0*/  PRMT R3, RZ, 0x7610, R3 ;  /* 0x00007610ff037816 */ /* 0x000fce0000000003 */
[----:B------:R-:W-:-:S04]  /*10d0*/  UIADD3 UR5, UPT, UPT, -UR4, URZ, URZ ;  /* 0x000000ff04057290 */ /* 0x000fc8000fffe1ff */
[----:B------:R-:W-:Y:S02]  /*10e0*/  UIMAD UR5, UR7, UR5, UR24 ;  /* 0x00000005070572a4 */ /* 0x000fe4000f8e0218 */
[----:B------:R-:W-:-:S04]  /*10f0*/  UIADD3 UR4, UPT, UPT, -UR6, URZ, URZ ;  /* 0x000000ff06047290 */ /* 0x000fc8000fffe1ff */
[----:B------:R-:W-:Y:S01]  /*1100*/  IMAD.U32 R58, RZ, RZ, UR5 ;  /* 0x00000005ff3a7e24 */ /* 0x000fe2000f8e00ff */
[----:B------:R-:W-:-:S06]  /*1110*/  UIMAD UR4, UR8, UR4, UR27 ;  /* 0x00000004080472a4 */ /* 0x000fcc000f8e021b */
[----:B------:R-:W-:Y:S01]  /*1120*/  IMAD.U32 R57, RZ, RZ, UR4 ;  /* 0x00000004ff397e24 */ /* 0x000fe2000f8e00ff */
[----:B--2---:R-:W-:Y:S06]  /*1130*/  BRA.U UP5, `(.L_x_17) ;  /* 0x0000000105647547 */ /* 0x004fec000b800000 */
[----:B------:R-:W-:Y:S02]  /*1140*/  R2UR UR4, R58 ;  /* 0x000000003a0472ca */ /* 0x000fe400000e0000 */
[----:B------:R-:W-:-:S11]  /*1150*/  R2UR UR12, R57 ;  /* 0x00000000390c72ca */ /* 0x000fd600000e0000 */
[----:B------:R-:W-:Y:S02]  /*1160*/  UISETP.GT.U32.AND UP0, UPT, UR4, 0x1, UPT ;  /* 0x000000010400788c */ /* 0x000fe4000bf04070 */
[----:B------:R-:W-:Y:S02]  /*1170*/  ULOP3.LUT UR10, UR4, 0xfffffffe, URZ, 0xc0, !UPT ;  /* 0xfffffffe040a7892 */ /* 0x000fe4000f8ec0ff */
[----:B------:R-:W-:Y:S02]  /*1180*/  UISETP.NE.AND UP3, UPT, UR12, URZ, UP0 ;  /* 0x000000ff0c00728c */ /* 0x000fe40008765270 */
[----:B------:R-:W-:Y:S02]  /*1190*/  UISETP.NE.AND UP2, UPT, UR12, 0x1, UP0 ;  /* 0x000000010c00788c */ /* 0x000fe40008745270 */
[----:B------:R-:W-:Y:S02]  /*11a0*/  UISETP.NE.AND UP1, UPT, UR12, 0x2, UP0 ;  /* 0x000000020c00788c */ /* 0x000fe40008725270 */
[----:B------:R-:W-:-:S02]  /*11b0*/  UISETP.NE.AND UP0, UPT, UR12, 0x3, UP0 ;  /* 0x000000030c00788c */ /* 0x000fc40008705270 */
[----:B------:R-:W-:Y:S02]  /*11c0*/  USEL UR6, URZ, 0x1, UP3 ;  /* 0x00000001ff067887 */ /* 0x000fe40009800000 */
[----:B------:R-:W-:Y:S02]  /*11d0*/  USEL UR5, URZ, 0x4, UP2 ;  /* 0x00000004ff057887 */ /* 0x000fe40009000000 */
[----:B------:R-:W-:Y:S02]  /*11e0*/  USEL UR4, URZ, 0x10, UP1 ;  /* 0x00000010ff047887 */ /* 0x000fe40008800000 */
[----:B------:R-:W-:Y:S02]  /*11f0*/  USEL UR9, URZ, 0x40, UP0 ;  /* 0x00000040ff097887 */ /* 0x000fe40008000000 */
[----:B------:R-:W-:Y:S02]  /*1200*/  USEL UR8, URZ, 0x2, UP3 ;  /* 0x00000002ff087887 */ /* 0x000fe40009800000 */
[----:B------:R-:W-:-:S02]  /*1210*/  UIADD3 UR4, UPT, UPT, UR4, UR5, UR6 ;  /* 0x0000000504047290 */ /* 0x000fc4000fffe006 */
[----:B------:R-:W-:Y:S02]  /*1220*/  USEL UR6, URZ, 0x20, UP1 ;  /* 0x00000020ff067887 */ /* 0x000fe40008800000 */
[----:B------:R-:W-:Y:S02]  /*1230*/  USEL UR7, URZ, 0x8, UP2 ;  /* 0x00000008ff077887 */ /* 0x000fe40009000000 */
[----:B------:R-:W-:Y:S02]  /*1240*/  UIADD3 UR5, UPT, UPT, UR8, UR9, UR4 ;  /* 0x0000000908057290 */ /* 0x000fe4000fffe004 */
[----:B------:R-:W-:Y:S02]  /*1250*/  ULEA UR4, UR12, UR10, 0x1 ;  /* 0x0000000a0c047291 */ /* 0x000fe4000f8e08ff */
[----:B------:R-:W-:Y:S02]  /*1260*/  USEL UR8, URZ, 0x80, UP0 ;  /* 0x00000080ff087887 */ /* 0x000fe40008000000 */
[----:B------:R-:W-:-:S03]  /*1270*/  UIADD3 UR5, UPT, UPT, UR6, UR7, UR5 ;  /* 0x0000000706057290 */ /* 0x000fc6000fffe005 */
[----:B------:R-:W-:Y:S01]  /*1280*/  UMOV UR6, 0x3 ;  /* 0x0000000300067882 */ /* 0x000fe20000000000 */
[----:B------:R-:W-:Y:S02]  /*1290*/  UIADD3 UR5, UPT, UPT, UR5, UR8, URZ ;  /* 0x0000000805057290 */ /* 0x000fe4000fffe0ff */
[----:B------:R-:W-:-:S04]  /*12a0*/  USHF.L.U32 UR4, UR6, UR4, URZ ;  /* 0x0000000406047299 */ /* 0x000fc800080006ff */
[----:B------:R-:W-:Y:S02]  /*12b0*/  IMAD.U32 R4, RZ, RZ, UR5 ;  /* 0x00000005ff047e24 */ /* 0x000fe4000f8e00ff */
[----:B------:R-:W-:-:S07]  /*12c0*/  IMAD.U32 R3, RZ, RZ, UR4 ;  /* 0x00000004ff037e24 */ /* 0x000fce000f8e00ff */
.L_x_17:
[----:B------:R-:W1:Y:S01]  /*12d0*/  S2UR UR60, SR_CTAID.Z ;  /* 0x00000000003c79c3 */ /* 0x000e620000002700 */
[----:B------:R-:W-:Y:S02]  /*12e0*/  UISETP.GE.AND UP0, UPT, UR23, 0x1, UPT ;  /* 0x000000011700788c */ /* 0x000fe4000bf06270 */
[----:B------:R-:W-:Y:S02]  /*12f0*/  UISETP.NE.AND UP3, UPT, UR22, 0x2, UPT ;  /* 0x000000021600788c */ /* 0x000fe4000bf65270 */
[----:B------:R-:W-:Y:S02]  /*1300*/  ULOP3.LUT UR31, UR31, 0x600, URZ, 0xc0, !UPT ;  /* 0x000006001f1f7892 */ /* 0x000fe4000f8ec0ff */
[----:B------:R-:W-:Y:S01]  /*1310*/  USHF.L.U32 UR30, UR11, UR30, URZ ;  /* 0x0000001e0b1e7299 */ /* 0x000fe200080006ff */
[----:B------:R-:W-:Y:S02]  /*1320*/  UMOV UR20, UR24 ;  /* 0x0000001800147c82 */ /* 0x000fe40008000000 */
[----:B------:R-:W-:Y:S09]  /*1330*/  BRA.U !UP0, `(.L_x_18) ;  /* 0x0000000108d47547 */ /* 0x000ff2000b800000 */
[----:B------:R-:W2:Y:S01]  /*1340*/  LDCU.128 UR12, c[0x0][0xb10] ;  /* 0x00016200ff0c77ac */ /* 0x000ea20008000c00 */
[----:B------:R-:W3:Y:S01]  /*1350*/  LDCU UR6, c[0x0][0x370] ;  /* 0x00006e00ff0677ac */ /* 0x000ee20008000800 */
[----:B------:R-:W4:Y:S01]  /*1360*/  LDCU UR5, c[0x0][0x374] ;  /* 0x00006e80ff0577ac */ /* 0x000f220008000800 */
[----:B------:R-:W1:Y:S01]  /*1370*/  LDCU UR25, c[0x0][0xb0c] ;  /* 0x00016180ff1977ac */ /* 0x000e620008000800 */
[----:B------:R-:W1:Y:S01]  /*1380*/  LDCU UR4, c[0x0][0xb20] ;  /* 0x00016400ff0477ac */ /* 0x000e620008000800 */
[----:B------:R-:W1:Y:S01]  /*1390*/  LDCU.64 UR8, c[0x0][0xb28] ;  /* 0x00016500ff0877ac */ /* 0x000e620008000a00 */
[----:B--2---:R-:W-:Y:S02]  /*13a0*/  UISETP.NE.AND UP0, UPT, UR14, 0x1, UPT ;  /* 0x000000010e00788c */ /* 0x004fe4000bf05270 */
[----:B----4-:R-:W-:Y:S02]  /*13b0*/  UIMAD.WIDE.U32 UR10, UR5, UR15, URZ ;  /* 0x0000000f050a72a5 */ /* 0x010fe4000f8e00ff */
[----:B---3--:R-:W-:-:S02]  /*13c0*/  UIMAD.WIDE.U32 UR18, UR6, UR12, URZ ;  /* 0x0000000c061272a5 */ /* 0x008fc4000f8e00ff */
[----:B-1----:R-:W-:Y:S02]  /*13d0*/  UISETP.NE.AND UP1, UPT, UR25, 0x1, UPT ;  /* 0x000000011900788c */ /* 0x002fe4000bf25270 */
[----:B------:R-:W-:Y:S01]  /*13e0*/  UISETP.NE.AND UP2, UPT, UR23, 0x1, UPT ;  /* 0x000000011700788c */ /* 0x000fe2000bf45270 */
[----:B------:R-:W-:Y:S02]  /*13f0*/  UMOV UR10, UR11 ;  /* 0x0000000b000a7c82 */ /* 0x000fe40008000000 */
[----:B------:R-:W-:Y:S01]  /*1400*/  UMOV UR18, UR19 ;  /* 0x0000001300127c82 */ /* 0x000fe20008000000 */
[----:B------:R-:W-:Y:S02]  /*1410*/  @UP0 USHF.R.U32.HI UR5, URZ, UR4, UR10 ;  /* 0x00000004ff050299 */ /* 0x000fe4000801160a */
[----:B------:R-:W-:Y:S02]  /*1420*/  UIMAD.WIDE.U32 UR20, UR27, UR15, URZ ;  /* 0x0000000f1b1472a5 */ /* 0x000fe4000f8e00ff */
[----:B------:R-:W-:-:S02]  /*1430*/  UIMAD.WIDE.U32 UR10, UR5, UR8, URZ ;  /* 0x00000008050a72a5 */ /* 0x000fc4000f8e00ff */
[----:B------:R-:W-:Y:S02]  /*1440*/  @UP1 USHF.R.U32.HI UR6, URZ, UR13, UR18 ;  /* 0x0000000dff061299 */ /* 0x000fe40008011612 */
[----:B------:R-:W-:Y:S02]  /*1450*/  UIMAD.WIDE.U32 UR16, UR24, UR12, URZ ;  /* 0x0000000c181072a5 */ /* 0x000fe4000f8e00ff */
[----:B------:R-:W-:Y:S01]  /*1460*/  UIMAD.WIDE.U32 UR18, UR6, UR8, URZ ;  /* 0x00000008061272a5 */ /* 0x000fe2000f8e00ff */
[----:B------:R-:W-:Y:S01]  /*1470*/  UMOV UR20, UR21 ;  /* 0x0000001500147c82 */ /* 0x000fe20008000000 */
[----:B------:R-:W-:Y:S01]  /*1480*/  UMOV UR10, UR11 ;  /* 0x0000000b000a7c82 */ /* 0x000fe20008000000 */
[----:B------:R-:W-:Y:S02]  /*1490*/  USHF.R.U32.HI UR20, URZ, UR4, UR20 ;  /* 0x00000004ff147299 */ /* 0x000fe40008011614 */
[----:B------:R-:W-:Y:S02]  /*14a0*/  @UP2 USHF.R.U32.HI UR5, URZ, UR9, UR10 ;  /* 0x00000009ff052299 */ /* 0x000fe4000801160a */
[----:B------:R-:W-:Y:S01]  /*14b0*/  UMOV UR7, UR19 ;  /* 0x0000001300077c82 */ /* 0x000fe20008000000 */
[----:B------:R-:W-:Y:S01]  /*14c0*/  UMOV UR16, UR17 ;  /* 0x0000001100107c82 */ /* 0x000fe20008000000 */
[----:B------:R-:W-:-:S02]  /*14d0*/  @UP2 USHF.R.U32.HI UR6, URZ, UR9, UR7 ;  /* 0x00000009ff062299 */ /* 0x000fc40008011607 */
[----:B------:R-:W-:Y:S02]  /*14e0*/  USHF.R.U32.HI UR16, URZ, UR13, UR16 ;  /* 0x0000000dff107299 */ /* 0x000fe40008011610 */
[----:B------:R-:W-:Y:S02]  /*14f0*/  USEL UR4, UR27, UR20, !UP0 ;  /* 0x000000141b047287 */ /* 0x000fe4000c000000 */
[----:B------:R-:W-:Y:S02]  /*1500*/  UIMAD UR7, UR5, UR23, URZ ;  /* 0x00000017050772a4 */ /* 0x000fe4000f8e02ff */
[----:B------:R-:W-:Y:S02]  /*1510*/  USEL UR5, UR24, UR16, !UP1 ;  /* 0x0000001018057287 */ /* 0x000fe4000c800000 */
[----:B------:R-:W-:Y:S02]  /*1520*/  UIMAD UR12, UR6, UR23, URZ ;  /* 0x00000017060c72a4 */ /* 0x000fe4000f8e02ff */
[----:B------:R-:W-:-:S02]  /*1530*/  UISETP.GE.AND UP0, UPT, UR4, UR7, UPT ;  /* 0x000000070400728c */ /* 0x000fc4000bf06270 */
[----:B------:R-:W-:Y:S02]  /*1540*/  UIMAD.WIDE.U32 UR10, UR4, UR8, URZ ;  /* 0x00000008040a72a5 */ /* 0x000fe4000f8e00ff */
[----:B------:R-:W-:Y:S02]  /*1550*/  UISETP.GE.OR UP0, UPT, UR5, UR12, UP0 ;  /* 0x0000000c0500728c */ /* 0x000fe40008706670 */
[----:B------:R-:W-:Y:S02]  /*1560*/  UIMAD.WIDE.U32 UR12, UR5, UR8, URZ ;  /* 0x00000008050c72a5 */ /* 0x000fe4000f8e00ff */
[----:B------:R-:W-:Y:S01]  /*1570*/  UIADD3 UR10, UPT, UPT, -UR4, URZ, URZ ;  /* 0x000000ff040a7290 */ /* 0x000fe2000fffe1ff */
[----:B------:R-:W-:Y:S01]  /*1580*/  UMOV UR8, UR11 ;  /* 0x0000000b00087c82 */ /* 0x000fe20008000000 */
[----:B------:R-:W-:Y:S02]  /*1590*/  UIADD3 UR20, UPT, UPT, -UR5, URZ, URZ ;  /* 0x000000ff05147290 */ /* 0x000fe4000fffe1ff */
[----:B------:R-:W-:-:S03]  /*15a0*/  USHF.R.U32.HI UR8, URZ, UR9, UR8 ;  /* 0x00000009ff087299 */ /* 0x000fc60008011608 */
[----:B------:R-:W-:Y:S01]  /*15b0*/  @!UP0 UMOV UR7, UR13 ;  /* 0x0000000d00078c82 */ /* 0x000fe20008000000 */
[----:B------:R-:W-:Y:S02]  /*15c0*/  UIMAD UR27, UR14, UR10, UR27 ;  /* 0x0000000a0e1b72a4 */ /* 0x000fe4000f8e021b */
[----:B------:R-:W-:Y:S02]  /*15d0*/  USEL UR8, UR4, UR8, !UP2 ;  /* 0x0000000804087287 */ /* 0x000fe4000d000000 */
[----:B------:R-:W-:Y:S02]  /*15e0*/  @!UP0 USHF.R.U32.HI UR7, URZ, UR9, UR7 ;  /* 0x00000009ff078299 */ /* 0x000fe40008011607 */
[----:B------:R-:W-:Y:S02]  /*15f0*/  UIADD3 UR9, UPT, UPT, -UR8, URZ, URZ ;  /* 0x000000ff08097290 */ /* 0x000fe4000fffe1ff */
[----:B------:R-:W-:Y:S02]  /*1600*/  @!UP0 USEL UR7, UR5, UR7, !UP2 ;  /* 0x0000000705078287 */ /* 0x000fe4000d000000 */
[----:B------:R-:W-:-:S02]  /*1610*/  UIMAD UR9, UR23, UR9, UR4 ;  /* 0x00000009170972a4 */ /* 0x000fc4000f8e0204 */
[----:B------:R-:W-:Y:S02]  /*1620*/  @!UP0 UIADD3 UR8, UPT, UPT, UR8, -UR7, URZ ;  /* 0x8000000708088290 */ /* 0x000fe4000fffe0ff */
[----:B------:R-:W-:Y:S02]  /*1630*/  @!UP0 UIMAD UR6, UR9, UR6, UR7 ;  /* 0x00000006090682a4 */ /* 0x000fe4000f8e0207 */
[----:B------:R-:W-:Y:S02]  /*1640*/  @!UP0 UIMAD UR4, UR8, UR23, UR5 ;  /* 0x00000017080482a4 */ /* 0x000fe4000f8e0205 */
[----:B------:R-:W-:Y:S02]  /*1650*/  UIMAD UR20, UR25, UR20, UR24 ;  /* 0x00000014191472a4 */ /* 0x000fe4000f8e0218 */
[----:B------:R-:W-:Y:S01]  /*1660*/  UIMAD UR27, UR4, UR14, UR27 ;  /* 0x0000000e041b72a4 */ /* 0x000fe2000f8e021b */
[----:B------:R-:W-:Y:S02]  /*1670*/  @!UP0 UMOV UR5, UR6 ;  /* 0x0000000600058c82 */ /* 0x000fe40008000000 */
[----:B------:R-:W-:-:S12]  /*1680*/  UIMAD UR20, UR5, UR25, UR20 ;  /* 0x00000019051472a4 */ /* 0x000fd8000f8e0214 */
.L_x_18:
[----:B------:R-:W-:-:S09]  /*1690*/  UISETP.NE.AND UP0, UPT, UR26, 0x1, UPT ;  /* 0x000000011a00788c */ /* 0x000fd2000bf05270 */
[----:B------:R-:W-:Y:S05]  /*16a0*/  BRA.U UP0, `(.L_x_19) ;  /* 0x0000000100447547 */ /* 0x000fea000b800000 */
[----:B------:R-:W2:Y:S01]  /*16b0*/  LDCU.128 UR8, c[0x0][0xb10] ;  /* 0x00016200ff0877ac */ /* 0x000ea20008000c00 */
[----:B------:R-:W3:Y:S01]  /*16c0*/  LDCU UR12, c[0x0][0xb0c] ;  /* 0x00016180ff0c77ac */ /* 0x000ee20008000800 */
[----:B------:R-:W4:Y:S01]  /*16d0*/  LDCU UR13, c[0x0][0xb20] ;  /* 0x00016400ff0d77ac */ /* 0x000f220008000800 */
[----:B--2---:R-:W-:Y:S02]  /*16e0*/  UIMAD.WIDE.U32 UR6, UR20, UR8, URZ ;  /* 0x00000008140672a5 */ /* 0x004fe4000f8e00ff */
[----:B------:R-:W-:Y:S02]  /*16f0*/  UIMAD.WIDE.U32 UR4, UR27, UR11, URZ ;  /* 0x0000000b1b0472a5 */ /* 0x000fe4000f8e00ff */
[----:B---3--:R-:W-:Y:S02]  /*1700*/  UISETP.NE.AND UP1, UPT, UR12, 0x1, UPT ;  /* 0x000000010c00788c */ /* 0x008fe4000bf25270 */
[----:B------:R-:W-:Y:S01]  /*1710*/  UISETP.NE.AND UP0, UPT, UR10, 0x1, UPT ;  /* 0x000000010a00788c */ /* 0x000fe2000bf05270 */
[----:B------:R-:W-:-:S02]  /*1720*/  UMOV UR6, UR7 ;  /* 0x0000000700067c82 */ /* 0x000fc40008000000 */
[----:B------:R-:W-:Y:S01]  /*1730*/  UMOV UR4, UR5 ;  /* 0x0000000500047c82 */ /* 0x000fe20008000000 */
[----:B------:R-:W-:Y:S02]  /*1740*/  USHF.R.U32.HI UR6, URZ, UR9, UR6 ;  /* 0x00000009ff067299 */ /* 0x000fe40008011606 */
[----:B----4-:R-:W-:Y:S02]  /*1750*/  USHF.R.U32.HI UR4, URZ, UR13, UR4 ;  /* 0x0000000dff047299 */ /* 0x010fe40008011604 */
[----:B------:R-:W-:Y:S02]  /*1760*/  USEL UR5, UR20, UR6, !UP1 ;  /* 0x0000000614057287 */ /* 0x000fe4000c800000 */
[----:B------:R-:W-:-:S04]  /*1770*/  USEL UR4, UR27, UR4, !UP0 ;  /* 0x000000041b047287 */ /* 0x000fc8000c000000 */
[----:B------:R-:W-:Y:S02]  /*1780*/  UIADD3 UR6, UPT, UPT, -UR4, UR5, URZ ;  /* 0x0000000504067290 */ /* 0x000fe4000fffe1ff */
[----:B------:R-:W-:Y:S02]  /*1790*/  UIADD3 UR4, UPT, UPT, UR4, -UR5, URZ ;  /* 0x8000000504047290 */ /* 0x000fe4000fffe0ff */
[----:B------:R-:W-:Y:S02]  /*17a0*/  UIMAD UR27, UR6, UR10, UR27 ;  /* 0x0000000a061b72a4 */ /* 0x000fe4000f8e021b */
[----:B------:R-:W-:-:S12]  /*17b0*/  UIMAD UR20, UR4, UR12, UR20 ;  /* 0x0000000c041472a4 */ /* 0x000fd8000f8e0214 */
.L_x_19:
[----:B------:R-:W-:Y:S05]  /*17c0*/  BRA.U !UP6, `(.L_x_20) ;  /* 0x000000010e0c7547 */ /* 0x000fea000b800000 */
[----:B------:R-:W-:Y:S01]  /*17d0*/  UCGABAR_WAIT ;  /* 0x0000000000007dc7 */ /* 0x000fe20008000000 */
[----:B------:R-:W-:Y:S01]  /*17e0*/  CCTL.IVALL ;  /* 0x00000000ff00798f */ /* 0x000fe20002000000 */
[----:B------:R-:W-:Y:S05]  /*17f0*/  BRA `(.L_x_21) ;  /* 0x0000000000047947 */ /* 0x000fea0003800000 */
.L_x_20:
[----:B------:R-:W-:Y:S06]  /*1800*/  BAR.SYNC.DEFER_BLOCKING 0x0 ;  /* 0x0000000000007b1d */ /* 0x000fec0000010000 */
.L_x_21:
[----:B------:R-:W-:Y:S05]  /*1810*/  BRA.U UP3, `(.L_x_22) ;  /* 0x0000001503d87547 */ /* 0x000fea000b800000 */
[----:B------:R-:W2:Y:S01]  /*1820*/  LDCU UR6, c[0x0][0x38c] ;  /* 0x00007180ff0677ac */ /* 0x000ea20008000800 */
[----:B------:R-:W-:Y:S01]  /*1830*/  PLOP3.LUT P2, PT, PT, PT, UP4, 0x80, 0x8 ;  /* 0x000000000008781c */ /* 0x000fe20003f4f048 */
[----:B------:R-:W-:Y:S01]  /*1840*/  IMAD.MOV.U32 R12, RZ, RZ, 0x1 ;  /* 0x00000001ff0c7424 */ /* 0x000fe200078e00ff */
[----:B------:R-:W-:Y:S01]  /*1850*/  ISETP.NE.AND P3, PT, R5, RZ, P4 ;  /* 0x000000ff0500720c */ /* 0x000fe20002765270 */
[----:B------:R-:W-:Y:S01]  /*1860*/  USHF.L.U32 UR7, UR24, 0x6, URZ ;  /* 0x0000000618077899 */ /* 0x000fe200080006ff */
[----:B------:R-:W-:Y:S01]  /*1870*/  PLOP3.LUT P2, PT, P2, PT, PT, 0x8, 0x80 ;  /* 0x000000000080781c */ /* 0x000fe2000174e170 */
[----:B------:R-:W-:Y:S01]  /*1880*/  USHF.L.U32 UR69, UR24, 0x7, URZ ;  /* 0x0000000718457899 */ /* 0x000fe200080006ff */
[----:B------:R-:W-:Y:S01]  /*1890*/  CS2R R10, SRZ ;  /* 0x00000000000a7805 */ /* 0x000fe2000001ff00 */
[----:B------:R-:W-:Y:S01]  /*18a0*/  UISETP.NE.AND UP1, UPT, UR22, URZ, UPT ;  /* 0x000000ff1600728c */ /* 0x000fe2000bf25270 */
[----:B------:R-:W-:Y:S01]  /*18b0*/  IMAD.MOV.U32 R9, RZ, RZ, RZ ;  /* 0x000000ffff097224 */ /* 0x000fe200078e00ff */
[----:B------:R-:W3:Y:S01]  /*18c0*/  LDCU UR63, c[0x0][0x370] ;  /* 0x00006e00ff3f77ac */ /* 0x000ee20008000800 */
[----:B------:R-:W-:Y:S01]  /*18d0*/  IMAD.MOV.U32 R8, RZ, RZ, 0x1 ;  /* 0x00000001ff087424 */ /* 0x000fe200078e00ff */
[----:B------:R-:W4:Y:S01]  /*18e0*/  LDCU.64 UR54, c[0x0][0x348] ;  /* 0x00006900ff3677ac */ /* 0x000f220008000a00 */
[----:B--2---:R-:W-:-:S02]  /*18f0*/  UIADD3 UR5, UPT, UPT, UR6, 0x7f, URZ ;  /* 0x0000007f06057890 */ /* 0x004fc4000fffe0ff */
[----:B------:R-:W-:Y:S02]  /*1900*/  UIADD3 UR70, UPT, UPT, UR6, 0xfe, URZ ;  /* 0x000000fe06467890 */ /* 0x000fe4000fffe0ff */
[----:B------:R-:W-:Y:S01]  /*1910*/  USHF.R.S32.HI UR4, URZ, 0x1f, UR5 ;  /* 0x0000001fff047899 */ /* 0x000fe20008011405 */
[----:B------:R-:W2:Y:S03]  /*1920*/  LDCU UR62, c[0x0][0x374] ;  /* 0x00006e80ff3e77ac */ /* 0x000ea60008000800 */
[----:B------:R-:W-:Y:S02]  /*1930*/  ULEA.HI UR4, UR4, UR5, URZ, 0x7 ;  /* 0x0000000504047291 */ /* 0x000fe4000f8f38ff */
[----:B------:R-:W-:Y:S02]  /*1940*/  UIADD3 UR5, UPT, UPT, UR6, -0x1, URZ ;  /* 0xffffffff06057890 */ /* 0x000fe4000fffe0ff */
[----:B------:R-:W-:-:S02]  /*1950*/  USHF.R.S32.HI UR65, URZ, 0x7, UR4 ;  /* 0x00000007ff417899 */ /* 0x000fc40008011404 */
[----:B------:R-:W-:Y:S02]  /*1960*/  UISETP.GE.U32.AND UP2, UPT, UR5, -0xff, UPT ;  /* 0xffffff010500788c */ /* 0x000fe4000bf46070 */
[----:B------:R-:W-:Y:S02]  /*1970*/  UISETP.LT.U32.AND UP0, UPT, UR65, 0x2, UPT ;  /* 0x000000024100788c */ /* 0x000fe4000bf01070 */
[----:B------:R-:W-:Y:S02]  /*1980*/  ULOP3.LUT UR5, UR7, 0x40, URZ, 0xc0, !UPT ;  /* 0x0000004007057892 */ /* 0x000fe4000f8ec0ff */
[----:B------:R-:W-:Y:S02]  /*1990*/  USEL UR64, UR65, 0x2, UP0 ;  /* 0x0000000241407887 */ /* 0x000fe40008000000 */
[----:B------:R-:W-:Y:S02]  /*19a0*/  ULOP3.LUT UR69, UR69, 0x80, URZ, 0xc0, !UPT ;  /* 0x0000008045457892 */ /* 0x000fe4000f8ec0ff */
[----:B------:R-:W-:-:S02]  /*19b0*/  UIADD3 UR4, UPT, UPT, UR64, -0x1, URZ ;  /* 0xffffffff40047890 */ /* 0x000fc4000fffe0ff */
[----:B------:R-:W-:Y:S02]  /*19c0*/  @UP2 UIADD3 UR4, UPT, UPT, UR64, URZ, URZ ;  /* 0x000000ff40042290 */ /* 0x000fe4000fffe0ff */
[----:B------:R-:W-:Y:S02]  /*19d0*/  USEL UR37, UR47, 0x2, UP1 ;  /* 0x000000022f257887 */ /* 0x000fe40008800000 */
[----:B------:R-:W-:Y:S02]  /*19e0*/  ULEA.HI UR67, UR31, UR5, URZ, 0x1b ;  /* 0x000000051f437291 */ /* 0x000fe4000f8fd8ff */
[----:B------:R-:W-:Y:S02]  /*19f0*/  UIADD3 UR68, UPT, UPT, UR65, -UR64, URZ ;  /* 0x8000004041447290 */ /* 0x000fe4000fffe0ff */
[----:B------:R-:W-:Y:S02]  /*1a00*/  UIADD3 UR38, UPT, UPT, UR4, 0x1, URZ ;  /* 0x0000000104267890 */ /* 0x000fe4000fffe0ff */
[----:B------:R-:W-:Y:S01]  /*1a10*/  UIADD3 UR66, UPT, UPT, -UR4, URZ, URZ ;  /* 0x000000ff04427290 */ /* 0x000fe2000fffe1ff */
[----:B--234-:R-:W-:-:S11]  /*1a20*/  UMOV UR23, URZ ;  /* 0x000000ff00177c82 */ /* 0x01cfd60008000000 */
.L_x_46:
[----:B------:R-:W-:Y:S01]  /*1a30*/  UISETP.NE.AND UP0, UPT, UR61, URZ, UPT ;  /* 0x000000ff3d00728c */ /* 0x000fe2000bf05270 */
[----:B------:R-:W2:Y:S08]  /*1a40*/  S2UR UR61, SR_CgaCtaId ;  /* 0x00000000003d79c3 */ /* 0x000eb00000008800 */
[----:B---3--:R-:W-:Y:S05]  /*1a50*/  BRA.U UP0, `(.L_x_23) ;  /* 0x0000000100347547 */ /* 0x008fea000b800000 */
[----:B------:R-:W3:Y:S01]  /*1a60*/  S2R R0, SR_CgaCtaId ;  /* 0x0000000000007919 */ /* 0x000ee20000008800 */
[----:B------:R-:W-:-:S04]  /*1a70*/  MOV R2, 0x400 ;  /* 0x0000040000027802 */ /* 0x000fc80000000f00 */
[----:B---3--:R-:W-:Y:S02]  /*1a80*/  LEA R0, R0, R2, 0x18 ;  /* 0x0000000200007211 */ /* 0x008fe400078ec0ff */
[----:B------:R-:W-:-:S03]  /*1a90*/  SHF.L.U32 R2, R8, 0x1f, RZ ;  /* 0x0000001f08027819 */ /* 0x000fc600000006ff */
[----:B------:R-:W-:-:S04]  /*1aa0*/  IMAD R0, R9, 0x8, R0 ;  /* 0x0000000809007824 */ /* 0x000fc800078e0200 */
[----:B------:R-:W3:Y:S02]  /*1ab0*/  SYNCS.PHASECHK.TRANS64.TRYWAIT P0, [R0+URZ+0xe0], R2 ;  /* 0x0000e002000075a7 */ /* 0x000ee400080011ff */
[----:B---3--:R-:W-:Y:S05]  /*1ac0*/  @!P0 BRA `(.L_x_24) ;  /* 0x0000009c00d88947 */ /* 0x008fea0003800000 */
.L_x_187:
[----:B------:R-:W-:Y:S01]  /*1ad0*/  VIADD R9, R9, 0x1 ;  /* 0x0000000109097836 */ /* 0x000fe20000000000 */
[----:B------:R3:W-:Y:S04]  /*1ae0*/  SYNCS.ARRIVE.TRANS64.A1T0 RZ, [R0+URZ+0xd0], RZ ;  /* 0x0000d0ff00ff79a7 */ /* 0x0007e800081000ff */
[----:B------:R-:W-:-:S04]  /*1af0*/  ISETP.NE.AND P0, PT, R9, 0x2, PT ;  /* 0x000000020900780c */ /* 0x000fc80003f05270 */
[----:B------:R-:W-:Y:S02]  /*1b00*/  SEL R9, R9, RZ, P0 ;  /* 0x000000ff09097207 */ /* 0x000fe40000000000 */
[----:B---3--:R-:W-:-:S04]  /*1b10*/  SEL R0, RZ, 0x1, P0 ;  /* 0x00000001ff007807 */ /* 0x008fc80000000000 */
[----:B------:R-:W-:-:S07]  /*1b20*/  LOP3.LUT R8, R8, R0, RZ, 0x3c, !PT ;  /* 0x0000000008087212 */ /* 0x000fce00078e3cff */
.L_x_23:
[----:B------:R-:W-:Y:S01]  /*1b30*/  UMOV UR22, 0x400 ;  /* 0x0000040000167882 */ /* 0x000fe20000000000 */
[----:B------:R-:W-:Y:S01]  /*1b40*/  SHF.L.U32 R0, R12, 0x1f, RZ ;  /* 0x0000001f0c007819 */ /* 0x000fe200000006ff */
[----:B--2---:R-:W-:Y:S02]  /*1b50*/  ULEA UR22, UR61, UR22, 0x18 ;  /* 0x000000163d167291 */ /* 0x004fe4000f8ec0ff */
[----:B------:R-:W-:Y:S02]  /*1b60*/  UISETP.GE.U32.AND UP0, UPT, UR70, 0xff, UPT ;  /* 0x000000ff4600788c */ /* 0x000fe4000bf06070 */
[----:B------:R-:W-:Y:S02]  /*1b70*/  ULEA UR4, UR23, UR22, 0x3 ;  /* 0x0000001617047291 */ /* 0x000fe4000f8e18ff */
[----:B------:R-:W-:Y:S01]  /*1b80*/  ULEA UR27, UR27, UR69, 0x8 ;  /* 0x000000451b1b7291 */ /* 0x000fe2000f8e40ff */
[----:B------:R-:W-:-:S06]  /*1b90*/  UMOV UR21, URZ ;  /* 0x000000ff00157c82 */ /* 0x000fcc0008000000 */
[----:B------:R2:W3:Y:S01]  /*1ba0*/  SYNCS.PHASECHK.TRANS64.TRYWAIT P1, [UR4+0x10], R0 ;  /* 0x00001000ff0075a7 */ /* 0x0004e20008021104 */
[----:B------:R-:W-:-:S04]  /*1bb0*/  ULEA.HI UR4, UR20, UR20, URZ, 0x1 ;  /* 0x0000001414047291 */ /* 0x000fc8000f8f08ff */
[----:B------:R-:W-:-:S04]  /*1bc0*/  USHF.L.U32 UR4, UR4, 0x6, URZ ;  /* 0x0000000604047899 */ /* 0x000fc800080006ff */
[----:B------:R-:W-:-:S04]  /*1bd0*/  ULOP3.LUT UR59, UR4, 0xffffff80, URZ, 0xc0, !UPT ;  /* 0xffffff80043b7892 */ /* 0x000fc8000f8ec0ff */
[----:B------:R-:W-:Y:S01]  /*1be0*/  UIADD3 UR59, UPT, UPT, UR67, UR59, URZ ;  /* 0x0000003b433b7290 */ /* 0x000fe2000fffe0ff */
[----:B------:R-:W-:Y:S11]  /*1bf0*/  BRA.U !UP0, `(.L_x_25) ;  /* 0x0000000508607547 */ /* 0x000ff6000b800000 */
[----:B------:R-:W-:Y:S01]  /*1c00*/  UMOV UR29, UR66 ;  /* 0x00000042001d7c82 */ /* 0x000fe20008000000 */
[----:B------:R-:W-:Y:S01]  /*1c10*/  UMOV UR6, UR23 ;  /* 0x0000001700067c82 */ /* 0x000fe20008000000 */
[----:B------:R-:W-:-:S05]  /*1c20*/  UMOV UR42, 0x40 ;  /* 0x00000040002a7882 */ /* 0x000fca0000000000 */
.L_x_33:
[----:B------:R-:W-:Y:S01]  /*1c30*/  ULEA UR7, UR6, UR22, 0x3 ;  /* 0x0000001606077291 */ /* 0x000fe2000f8e18ff */
[----:B---3--:R-:W-:Y:S01]  /*1c40*/  @P4 MOV R2, 0x30000 ;  /* 0x0003000000024802 */ /* 0x008fe20000000f00 */
[----:B-123--:R-:W-:Y:S10]  /*1c50*/  @P1 BRA `(.L_x_26) ;  /* 0x00000000000c1947 */ /* 0x00eff40003800000 */
[----:B------:R-:W-:-:S04]  /*1c60*/  SHF.L.U32 R3, R12, 0x1f, RZ ;  /* 0x0000001f0c037819 */ /* 0x000fc800000006ff */
[----:B------:R-:W3:Y:S02]  /*1c70*/  SYNCS.PHASECHK.TRANS64.TRYWAIT P0, [UR7+0x10], R3 ;  /* 0x00001003ff0075a7 */ /* 0x000ee40008001107 */
[----:B---3--:R-:W-:Y:S05]  /*1c80*/  @!P0 BRA `(.L_x_27) ;  /* 0x0000009c007c8947 */ /* 0x008fea0003800000 */
.L_x_26:
[----:B------:R3:W-:Y:S01]  /*1c90*/  @P4 SYNCS.ARRIVE.TRANS64 RZ, [UR7], R2 ;  /* 0x00000002ffff49a7 */ /* 0x0007e20008000007 */
[----:B------:R-:W-:Y:S02]  /*1ca0*/  ULOP3.LUT UR4, UR37, 0x2, URZ, 0xfc, !UPT ;  /* 0x0000000225047892 */ /* 0x000fe4000f8efcff */
[----:B------:R-:W-:Y:S02]  /*1cb0*/  UIADD3 UR29, UPT, UPT, UR29, 0x1, URZ ;  /* 0x000000011d1d7890 */ /* 0x000fe4000fffe0ff */
[----:B------:R-:W-:Y:S02]  /*1cc0*/  UISETP.NE.AND UP0, UPT, UR4, 0x2, UPT ;  /* 0x000000020400788c */ /* 0x000fe4000bf05270 */
[----:B------:R-:W-:-:S07]  /*1cd0*/  UISETP.NE.AND UP2, UPT, UR29, 0x1, UPT ;  /* 0x000000011d00788c */ /* 0x000fce000bf45270 */
[----:B------:R-:W-:Y:S05]  /*1ce0*/  BRA.U UP0, `(.L_x_28) ;  /* 0x0000000100047547 */ /* 0x000fea000b800000 */
[----:B-1----:R-:W-:Y:S05]  /*1cf0*/  BPT.TRAP 0x1 ;  /* 0x000000040000795c */ /* 0x002fea0000300000 */
.L_x_28:
[----:B------:R-:W-:Y:S04]  /*1d00*/  BSSY.RECONVERGENT B0, `(.L_x_29) ;  /* 0x0000003000007945 */ /* 0x000fe80003800200 */
[----:B------:R-:W-:Y:S05]  /*1d10*/  @!P3 BRA `(.L_x_30) ;  /* 0x000000000004b947 */ /* 0x000fea0003800000 */
[----:B-1----:R-:W-:Y:S05]  /*1d20*/  BPT.TRAP 0x1 ;  /* 0x000000040000795c */ /* 0x002fea0000300000 */
.L_x_30:
[----:B-1----:R-:W-:Y:S05]  /*1d30*/  BSYNC.RECONVERGENT B0 ;  /* 0x0000000000007941 */ /* 0x002fea0003800200 */
.L_x_29:
[----:B------:R-:W-:Y:S01]  /*1d40*/  UIADD3 UR4, UPT, UPT, UR6, 0x1, URZ ;  /* 0x0000000106047890 */ /* 0x000fe2000fffe0ff */
[----:B------:R-:W-:Y:S01]  /*1d50*/  BSSY.RECONVERGENT B0, `(.L_x_31) ;  /* 0x000003e000007945 */ /* 0x000fe20003800200 */
[----:B------:R-:W-:Y:S02]  /*1d60*/  ELECT P0, URZ, PT ;  /* 0x0000000000ff782f */ /* 0x000fe40003800000 */
[----:B------:R-:W-:-:S04]  /*1d70*/  UISETP.NE.AND UP0, UPT, UR4, 0x2, UPT ;  /* 0x000000020400788c */ /* 0x000fc8000bf05270 */
[----:B------:R-:W-:Y:S02]  /*1d80*/  USEL UR5, URZ, 0x1, UP0 ;  /* 0x00000001ff057887 */ /* 0x000fe40008000000 */
[----:B------:R-:W-:-:S04]  /*1d90*/  USEL UR23, UR4, URZ, UP0 ;  /* 0x000000ff04177287 */ /* 0x000fc80008000000 */
[----:B------:R-:W-:Y:S01]  /*1da0*/  ULEA UR4, UR23, UR22, 0x3 ;  /* 0x0000001617047291 */ /* 0x000fe2000f8e18ff */
[----:B------:R-:W-:-:S04]  /*1db0*/  LOP3.LUT R12, R12, UR5, RZ, 0x3c, !PT ;  /* 0x000000050c0c7c12 */ /* 0x000fc8000f8e3cff */
[----:B--2---:R-:W-:-:S04]  /*1dc0*/  SHF.L.U32 R0, R12, 0x1f, RZ ;  /* 0x0000001f0c007819 */ /* 0x004fc800000006ff */
[----:B------:R1:W2:Y:S01]  /*1dd0*/  SYNCS.PHASECHK.TRANS64.TRYWAIT P1, [UR4+0x10], R0 ;  /* 0x00001000ff0075a7 */ /* 0x0002a20008021104 */
[----:B------:R-:W-:Y:S05]  /*1de0*/  @!P0 BRA `(.L_x_32) ;  /* 0x0000000000d08947 */ /* 0x000fea0003800000 */
[----:B------:R-:W-:Y:S02]  /*1df0*/  ULEA UR32, UR6, UR31, 0xd ;  /* 0x0000001f06207291 */ /* 0x000fe4000f8e68ff */
[----:B------:R-:W-:Y:S02]  /*1e00*/  UIADD3 UR4, UP1, UPT, UR54, 0x80, URZ ;  /* 0x0000008036047890 */ /* 0x000fe4000ff3e0ff */
[----:B------:R-:W-:Y:S02]  /*1e10*/  ULEA UR32, UR32, UR22, 0x2 ;  /* 0x0000001620207291 */ /* 0x000fe4000f8e10ff */
[----:B------:R-:W-:Y:S02]  /*1e20*/  ULEA UR13, UR6, UR22, 0x10 ;  /* 0x00000016060d7291 */ /* 0x000fe4000f8e80ff */
[----:B------:R-:W-:Y:S02]  /*1e30*/  UIADD3 UR14, UP0, UPT, UR54, 0x180, URZ ;  /* 0x00000180360e7890 */ /* 0x000fe4000ff1e0ff */
[----:B------:R-:W-:-:S02]  /*1e40*/  UIADD3 UR58, UPT, UPT, UR42, -0x40, URZ ;  /* 0xffffffc02a3a7890 */ /* 0x000fc4000fffe0ff */
[----:B------:R-:W-:Y:S02]  /*1e50*/  ULOP3.LUT UR57, UR7, 0xfefffff8, URZ, 0xc0, !UPT ;  /* 0xfefffff807397892 */ /* 0x000fe4000f8ec0ff */
[----:B------:R-:W-:Y:S02]  /*1e60*/  UIADD3.X UR5, UPT, UPT, URZ, UR55, URZ, UP1, !UPT ;  /* 0x00000037ff057290 */ /* 0x000fe40008ffe4ff */
[----:B------:R-:W-:Y:S02]  /*1e70*/  UIADD3 UR56, UPT, UPT, UR32, 0x8400, URZ ;  /* 0x0000840020387890 */ /* 0x000fe4000fffe0ff */
[----:B------:R-:W-:Y:S02]  /*1e80*/  UPRMT UR17, URZ, 0x5410, UR30 ;  /* 0x00005410ff117896 */ /* 0x000fe4000800001e */
[----:B------:R-:W-:Y:S02]  /*1e90*/  UIADD3 UR50, UPT, UPT, UR42, -0x20, URZ ;  /* 0xffffffe02a327890 */ /* 0x000fe4000fffe0ff */
[----:B------:R-:W-:-:S02]  /*1ea0*/  UIADD3 UR48, UPT, UPT, UR32, 0xa400, URZ ;  /* 0x0000a40020307890 */ /* 0x000fc4000fffe0ff */
[----:B------:R-:W-:Y:S02]  /*1eb0*/  UIADD3 UR40, UPT, UPT, UR32, 0xc400, URZ ;  /* 0x0000c40020287890 */ /* 0x000fe4000fffe0ff */
[----:B------:R-:W-:Y:S02]  /*1ec0*/  UIADD3 UR34, UPT, UPT, UR42, 0x20, URZ ;  /* 0x000000202a227890 */ /* 0x000fe4000fffe0ff */
[----:B------:R-:W-:Y:S02]  /*1ed0*/  UIADD3 UR32, UPT, UPT, UR32, 0xe400, URZ ;  /* 0x0000e40020207890 */ /* 0x000fe4000fffe0ff */
[----:B------:R-:W-:Y:S02]  /*1ee0*/  UIADD3.X UR15, UPT, UPT, URZ, UR55, URZ, UP0, !UPT ;  /* 0x00000037ff0f7290 */ /* 0x000fe400087fe4ff */
[----:B------:R-:W-:Y:S02]  /*1ef0*/  UIADD3 UR24, UPT, UPT, UR13, 0x18400, URZ ;  /* 0x000184000d187890 */ /* 0x000fe4000fffe0ff */
[----:B------:R-:W-:Y:S01]  /*1f00*/  UIADD3 UR8, UPT, UPT, UR13, 0x1c400, URZ ;  /* 0x0001c4000d087890 */ /* 0x000fe2000fffe0ff */
[----:B------:R-:W-:Y:S01]  /*1f10*/  UMOV UR46, 0x0 ;  /* 0x00000000002e7882 */ /* 0x000fe20000000000 */
[----:B------:R-:W-:Y:S01]  /*1f20*/  UMOV UR47, 0x10000000 ;  /* 0x10000000002f7882 */ /* 0x000fe20000000000 */
[----:B------:R-:W-:Y:S01]  /*1f30*/  UMOV UR51, UR59 ;  /* 0x0000003b00337c82 */ /* 0x000fe20008000000 */
[----:B------:R-:W-:Y:S01]  /*1f40*/  UMOV UR52, UR60 ;  /* 0x0000003c00347c82 */ /* 0x000fe20008000000 */
[----:B------:R-:W-:Y:S01]  /*1f50*/  UMOV UR49, UR57 ;  /* 0x0000003900317c82 */ /* 0x000fe20008000000 */
[----:B------:R-:W-:Y:S01]  /*1f60*/  UMOV UR43, UR59 ;  /* 0x0000003b002b7c82 */ /* 0x000fe20008000000 */
[----:B------:R-:W-:Y:S01]  /*1f70*/  UMOV UR44, UR60 ;  /* 0x0000003c002c7c82 */ /* 0x000fe20008000000 */
[----:B------:R-:W-:Y:S01]  /*1f80*/  UMOV UR41, UR57 ;  /* 0x0000003900297c82 */ /* 0x000fe20008000000 */
[----:B------:R-:W-:Y:S01]  /*1f90*/  UTMALDG.3D.MULTICAST.2CTA [UR56], [UR4], UR17, desc[UR46] ;  /* 0x00002e38040073b4 */ /* 0x000fe20008211811 */
[----:B------:R-:W-:Y:S01]  /*1fa0*/  UMOV UR35, UR59 ;  /* 0x0000003b00237c82 */ /* 0x000fe20008000000 */
        /* <DEDUP_REMOVED lines=10> */
[----:B------:R-:W-:Y:S01]  /*2050*/  UIADD3 UR16, UPT, UPT, UR13, 0x20400, URZ ;  /* 0x000204000d107890 */ /* 0x000fe2000fffe0ff */
[----:B------:R-:W-:Y:S01]  /*2060*/  UMOV UR18, UR42 ;  /* 0x0000002a00127c82 */ /* 0x000fe20008000000 */
[----:B------:R-:W-:Y:S01]  /*2070*/  UMOV UR19, UR27 ;  /* 0x0000001b00137c82 */ /* 0x000fe20008000000 */
[----:B------:R-:W-:Y:S01]  /*2080*/  UTMALDG.3D.MULTICAST.2CTA [UR40], [UR4], UR17, desc[UR46] ;  /* 0x00002e28040073b4 */ /* 0x000fe20008211811 */
[----:B------:R-:W-:Y:S01]  /*2090*/  UMOV UR20, UR60 ;  /* 0x0000003c00147c82 */ /* 0x000fe20008000000 */
[----:B------:R4:W-:Y:S01]  /*20a0*/  UTMALDG.3D.MULTICAST.2CTA [UR32], [UR4], UR17, desc[UR46] ;  /* 0x00002e20040073b4 */ /* 0x0009e20008211811 */
[----:B------:R-:W-:Y:S01]  /*20b0*/  UTMALDG.3D.2CTA [UR24], [UR14], desc[UR46] ;  /* 0x00002e180e0075b4 */ /* 0x000fe20008211000 */
[----:B------:R3:W-:Y:S01]  /*20c0*/  UTMALDG.3D.2CTA [UR8], [UR14], desc[UR46] ;  /* 0x00002e080e0075b4 */ /* 0x0007e20008211000 */
[----:B----4-:R-:W-:-:S02]  /*20d0*/  UMOV UR17, UR57 ;  /* 0x0000003900117c82 */ /* 0x010fc40008000000 */
[----:B------:R4:W-:Y:S01]  /*20e0*/  UTMALDG.3D.2CTA [UR16], [UR14], desc[UR46] ;  /* 0x00002e100e0075b4 */ /* 0x0009e20008211000 */
[----:B---3--:R-:W-:Y:S01]  /*20f0*/  UIADD3 UR8, UPT, UPT, UR13, 0x24400, URZ ;  /* 0x000244000d087890 */ /* 0x008fe2000fffe0ff */
[----:B------:R-:W-:-:S08]  /*2100*/  UMOV UR10, UR34 ;  /* 0x00000022000a7c82 */ /* 0x000fd00008000000 */
[----:B------:R4:W-:Y:S02]  /*2110*/  UTMALDG.3D.2CTA [UR8], [UR14], desc[UR46] ;  /* 0x00002e080e0075b4 */ /* 0x0009e40008211000 */
[----:B----4-:R-:W-:Y:S01]  /*2120*/  NOP ;  /* 0x0000000000007918 */ /* 0x010fe20000000000 */
.L_x_32:
[----:B------:R-:W-:Y:S05]  /*2130*/  BSYNC.RECONVERGENT B0 ;  /* 0x0000000000007941 */ /* 0x000fea0003800200 */
.L_x_31:
[----:B------:R-:W-:Y:S01]  /*2140*/  UIADD3 UR42, UPT, UPT, UR42, 0x80, URZ ;  /* 0x000000802a2a7890 */ /* 0x000fe2000fffe0ff */
[----:B------:R-:W-:Y:S01]  /*2150*/  UMOV UR6, UR23 ;  /* 0x0000001700067c82 */ /* 0x000fe20008000000 */
[----:B------:R-:W-:Y:S01]  /*2160*/  UMOV UR21, UR38 ;  /* 0x0000002600157c82 */ /* 0x000fe20008000000 */
[----:B------:R-:W-:Y:S09]  /*2170*/  BRA.U UP2, `(.L_x_33) ;  /* 0xfffffff902ac7547 */ /* 0x000ff2000b83ffff */
.L_x_25:
[----:B------:R-:W-:Y:S01]  /*2180*/  ULEA UR4, UR23, UR22, 0x3 ;  /* 0x0000001617047291 */ /* 0x000fe2000f8e18ff */
[----:B-12---:R-:W-:Y:S01]  /*2190*/  SHF.L.U32 R0, R12, 0x1f, RZ ;  /* 0x0000001f0c007819 */ /* 0x006fe200000006ff */
[----:B------:R-:W-:Y:S01]  /*21a0*/  @!P2 SYNCS.ARRIVE.TRANS64.A1T0 RZ, [UR22+0x68], RZ ;  /* 0x000068ffffffa9a7 */ /* 0x000fe20008100016 */
[----:B------:R-:W-:-:S06]  /*21b0*/  UISETP.GT.AND UP0, UPT, UR65, UR64, UPT ;  /* 0x000000404100728c */ /* 0x000fcc000bf04270 */
[----:B---3--:R1:W2:Y:S03]  /*21c0*/  SYNCS.PHASECHK.TRANS64.TRYWAIT P1, [UR4+0x10], R0 ;  /* 0x00001000ff0075a7 */ /* 0x0082a60008021104 */
[----:B------:R-:W-:Y:S05]  /*21d0*/  BRA.U !UP0, `(.L_x_34) ;  /* 0x0000000508587547 */ /* 0x000fea000b800000 */
[----:B------:R-:W-:Y:S01]  /*21e0*/  UIADD3 UR29, UPT, UPT, UR68, UR21, URZ ;  /* 0x00000015441d7290 */ /* 0x000fe2000fffe0ff */
[----:B------:R-:W-:-:S11]  /*21f0*/  UMOV UR6, UR23 ;  /* 0x0000001700067c82 */ /* 0x000fd60008000000 */
.L_x_42:
[----:B------:R-:W-:Y:S01]  /*2200*/  ULEA UR7, UR6, UR22, 0x3 ;  /* 0x0000001606077291 */ /* 0x000fe2000f8e18ff */
[----:B--2---:R-:W-:Y:S01]  /*2210*/  @P4 MOV R2, 0x30000 ;  /* 0x0003000000024802 */ /* 0x004fe20000000f00 */
[----:B--23--:R-:W-:Y:S10]  /*2220*/  @P1 BRA `(.L_x_35) ;  /* 0x00000000000c1947 */ /* 0x00cff40003800000 */
[----:B------:R-:W-:-:S04]  /*2230*/  SHF.L.U32 R3, R12, 0x1f, RZ ;  /* 0x0000001f0c037819 */ /* 0x000fc800000006ff */
[----:B------:R-:W2:Y:S02]  /*2240*/  SYNCS.PHASECHK.TRANS64.TRYWAIT P0, [UR7+0x10], R3 ;  /* 0x00001003ff0075a7 */ /* 0x000ea40008001107 */
[----:B--2---:R-:W-:Y:S05]  /*2250*/  @!P0 BRA `(.L_x_36) ;  /* 0x0000009800208947 */ /* 0x004fea0003800000 */
.L_x_35:
[----:B------:R2:W-:Y:S01]  /*2260*/  @P4 SYNCS.ARRIVE.TRANS64 RZ, [UR7], R2 ;  /* 0x00000002ffff49a7 */ /* 0x0005e20008000007 */
[----:B------:R-:W-:-:S04]  /*2270*/  ULOP3.LUT UR4, UR37, 0x2, URZ, 0xfc, !UPT ;  /* 0x0000000225047892 */ /* 0x000fc8000f8efcff */
[----:B------:R-:W-:-:S09]  /*2280*/  UISETP.NE.AND UP0, UPT, UR4, 0x2, UPT ;  /* 0x000000020400788c */ /* 0x000fd2000bf05270 */
[----:B------:R-:W-:Y:S05]  /*2290*/  BRA.U UP0, `(.L_x_37) ;  /* 0x0000000100047547 */ /* 0x000fea000b800000 */
[----:B------:R-:W-:Y:S05]  /*22a0*/  BPT.TRAP 0x1 ;  /* 0x000000040000795c */ /* 0x000fea0000300000 */
.L_x_37:
[----:B------:R-:W-:Y:S04]  /*22b0*/  BSSY.RECONVERGENT B0, `(.L_x_38) ;  /* 0x0000003000007945 */ /* 0x000fe80003800200 */
[----:B------:R-:W-:Y:S05]  /*22c0*/  @!P3 BRA `(.L_x_39) ;  /* 0x000000000004b947 */ /* 0x000fea0003800000 */
[----:B------:R-:W-:Y:S05]  /*22d0*/  BPT.TRAP 0x1 ;  /* 0x000000040000795c */ /* 0x000fea0000300000 */
.L_x_39:
[----:B------:R-:W-:Y:S05]  /*22e0*/  BSYNC.RECONVERGENT B0 ;  /* 0x0000000000007941 */ /* 0x000fea0003800200 */
.L_x_38:
        /* <DEDUP_REMOVED lines=8> */
[----:B-1----:R-:W-:-:S04]  /*2370*/  SHF.L.U32 R0, R12, 0x1f, RZ ;  /* 0x0000001f0c007819 */ /* 0x002fc800000006ff */
[----:B------:R1:W3:Y:S01]  /*2380*/  SYNCS.PHASECHK.TRANS64.TRYWAIT P1, [UR4+0x10], R0 ;  /* 0x00001000ff0075a7 */ /* 0x0002e20008021104 */
[----:B------:R-:W-:Y:S05]  /*2390*/  @!P0 BRA `(.L_x_41) ;  /* 0x0000000000d48947 */ /* 0x000fea0003800000 */
[----:B------:R-:W-:Y:S02]  /*23a0*/  ULEA UR32, UR6, UR31, 0xd ;  /* 0x0000001f06207291 */ /* 0x000fe4000f8e68ff */
[----:B------:R-:W-:Y:S02]  /*23b0*/  UIADD3 UR4, UP1, UPT, UR54, 0x80, URZ ;  /* 0x0000008036047890 */ /* 0x000fe4000ff3e0ff */
[----:B------:R-:W-:Y:S02]  /*23c0*/  ULEA UR32, UR32, UR22, 0x2 ;  /* 0x0000001620207291 */ /* 0x000fe4000f8e10ff */
[----:B------:R-:W-:Y:S02]  /*23d0*/  USHF.L.U32 UR58, UR21, 0x7, URZ ;  /* 0x00000007153a7899 */ /* 0x000fe400080006ff */
[----:B------:R-:W-:Y:S02]  /*23e0*/  ULEA UR13, UR6, UR22, 0x10 ;  /* 0x00000016060d7291 */ /* 0x000fe4000f8e80ff */
[----:B------:R-:W-:-:S02]  /*23f0*/  UIADD3 UR14, UP0, UPT, UR54, 0x180, URZ ;  /* 0x00000180360e7890 */ /* 0x000fc4000ff1e0ff */
[----:B------:R-:W-:Y:S02]  /*2400*/  ULOP3.LUT UR57, UR7, 0xfefffff8, URZ, 0xc0, !UPT ;  /* 0xfefffff807397892 */ /* 0x000fe4000f8ec0ff */
[----:B------:R-:W-:Y:S02]  /*2410*/  UIADD3.X UR5, UPT, UPT, URZ, UR55, URZ, UP1, !UPT ;  /* 0x00000037ff057290 */ /* 0x000fe40008ffe4ff */
[----:B------:R-:W-:Y:S02]  /*2420*/  UIADD3 UR56, UPT, UPT, UR32, 0x8400, URZ ;  /* 0x0000840020387890 */ /* 0x000fe4000fffe0ff */
[----:B------:R-:W-:Y:S02]  /*2430*/  UPRMT UR16, URZ, 0x5410, UR30 ;  /* 0x00005410ff107896 */ /* 0x000fe4000800001e */
[----:B------:R-:W-:Y:S02]  /*2440*/  UIADD3 UR50, UPT, UPT, UR58, 0x20, URZ ;  /* 0x000000203a327890 */ /* 0x000fe4000fffe0ff */
[----:B------:R-:W-:-:S02]  /*2450*/  UIADD3 UR48, UPT, UPT, UR32, 0xa400, URZ ;  /* 0x0000a40020307890 */ /* 0x000fc4000fffe0ff */
[----:B------:R-:W-:Y:S02]  /*2460*/  UIADD3 UR42, UPT, UPT, UR58, 0x40, URZ ;  /* 0x000000403a2a7890 */ /* 0x000fe4000fffe0ff */
[----:B------:R-:W-:Y:S02]  /*2470*/  UIADD3 UR40, UPT, UPT, UR32, 0xc400, URZ ;  /* 0x0000c40020287890 */ /* 0x000fe4000fffe0ff */
[----:B------:R-:W-:Y:S02]  /*2480*/  UIADD3 UR34, UPT, UPT, UR58, 0x60, URZ ;  /* 0x000000603a227890 */ /* 0x000fe4000fffe0ff */
[----:B------:R-:W-:Y:S02]  /*2490*/  UIADD3 UR32, UPT, UPT, UR32, 0xe400, URZ ;  /* 0x0000e40020207890 */ /* 0x000fe4000fffe0ff */
[----:B------:R-:W-:Y:S02]  /*24a0*/  UIADD3.X UR15, UPT, UPT, URZ, UR55, URZ, UP0, !UPT ;  /* 0x00000037ff0f7290 */ /* 0x000fe400087fe4ff */
[----:B------:R-:W-:-:S02]  /*24b0*/  UIADD3 UR24, UPT, UPT, UR13, 0x18400, URZ ;  /* 0x000184000d187890 */ /* 0x000fc4000fffe0ff */
        /* <DEDUP_REMOVED lines=26> */
[----:B------:R4:W-:Y:S01]  /*2660*/  UTMALDG.3D.MULTICAST.2CTA [UR32], [UR4], UR16, desc[UR46] ;  /* 0x00002e20040073b4 */ /* 0x0009e20008211810 */
[----:B------:R-:W-:Y:S01]  /*2670*/  UTMALDG.3D.2CTA [UR24], [UR14], desc[UR46] ;  /* 0x00002e180e0075b4 */ /* 0x000fe20008211000 */
[----:B------:R2:W-:Y:S01]  /*2680*/  UTMALDG.3D.2CTA [UR8], [UR14], desc[UR46] ;  /* 0x00002e080e0075b4 */ /* 0x0005e20008211000 */
[----:B----4-:R-:W-:-:S09]  /*2690*/  UIADD3 UR16, UPT, UPT, UR13, 0x20400, URZ ;  /* 0x000204000d107890 */ /* 0x010fd2000fffe0ff */
[----:B------:R4:W-:Y:S01]  /*26a0*/  UTMALDG.3D.2CTA [UR16], [UR14], desc[UR46] ;  /* 0x00002e100e0075b4 */ /* 0x0009e20008211000 */
[----:B--2---:R-:W-:Y:S01]  /*26b0*/  UIADD3 UR8, UPT, UPT, UR13, 0x24400, URZ ;  /* 0x000244000d087890 */ /* 0x004fe2000fffe0ff */
[----:B------:R-:W-:-:S08]  /*26c0*/  UMOV UR10, UR34 ;  /* 0x00000022000a7c82 */ /* 0x000fd00008000000 */
[----:B------:R4:W-:Y:S02]  /*26d0*/  UTMALDG.3D.2CTA [UR8], [UR14], desc[UR46] ;  /* 0x00002e080e0075b4 */ /* 0x0009e40008211000 */
[----:B----4-:R-:W-:Y:S01]  /*26e0*/  NOP ;  /* 0x0000000000007918 */ /* 0x010fe20000000000 */
.L_x_41:
[----:B------:R-:W-:Y:S05]  /*26f0*/  BSYNC.RECONVERGENT B0 ;  /* 0x0000000000007941 */ /* 0x000fea0003800200 */
.L_x_40:
[----:B------:R-:W-:Y:S01]  /*2700*/  UIADD3 UR21, UPT, UPT, UR21, 0x1, URZ ;  /* 0x0000000115157890 */ /* 0x000fe2000fffe0ff */
[----:B------:R-:W-:-:S03]  /*2710*/  UMOV UR6, UR23 ;  /* 0x0000001700067c82 */ /* 0x000fc60008000000 */
[----:B------:R-:W-:-:S09]  /*2720*/  UISETP.NE.AND UP0, UPT, UR21, UR29, UPT ;  /* 0x0000001d1500728c */ /* 0x000fd2000bf05270 */
[----:B------:R-:W-:Y:S05]  /*2730*/  BRA.U UP0, `(.L_x_42) ;  /* 0xfffffff900b07547 */ /* 0x000fea000b83ffff */
.L_x_34:
[C---:B------:R-:W-:Y:S01]  /*2740*/  LEA R3, R11.reuse, UR22, 0x3 ;  /* 0x000000160b037c11 */ /* 0x040fe2000f8e18ff */
[----:B------:R-:W-:Y:S01]  /*2750*/  NOP ;  /* 0x0000000000007918 */ /* 0x000fe20000000000 */
[----:B-1----:R-:W-:Y:S02]  /*2760*/  SHF.L.U32 R0, R10, 0x1f, RZ ;  /* 0x0000001f0a007819 */ /* 0x002fe400000006ff */
[----:B------:R-:W-:Y:S02]  /*2770*/  LEA R4, R11, UR22, 0x4 ;  /* 0x000000160b047c11 */ /* 0x000fe4000f8e20ff */
[----:B------:R-:W1:Y:S02]  /*2780*/  SYNCS.PHASECHK.TRANS64.TRYWAIT P0, [R3+URZ+0x70], R0 ;  /* 0x00007000030075a7 */ /* 0x000e6400080011ff */
[----:B-1----:R-:W-:Y:S05]  /*2790*/  @!P0 BRA `(.L_x_43) ;  /* 0x0000009000e88947 */ /* 0x002fea0003800000 */
.L_x_190:
[----:B------:R-:W4:Y:S01]  /*27a0*/  LDS.128 R4, [R4+0x100] ;  /* 0x0001000004047984 */ /* 0x000f220000000c00 */
[----:B------:R-:W-:Y:S01]  /*27b0*/  UISETP.GE.AND UP0, UPT, UR39, 0x1, UPT ;  /* 0x000000012700788c */ /* 0x000fe2000bf06270 */
[----:B------:R-:W-:Y:S01]  /*27c0*/  @!PT LDS RZ, [RZ] ;  /* 0x00000000fffff984 */ /* 0x000fe20000000800 */
[----:B------:R-:W-:Y:S01]  /*27d0*/  @!PT LDS RZ, [RZ] ;  /* 0x00000000fffff984 */ /* 0x000fe20000000800 */
[----:B------:R-:W-:Y:S01]  /*27e0*/  @!PT LDS RZ, [RZ] ;  /* 0x00000000fffff984 */ /* 0x000fe20000000800 */
[----:B------:R-:W-:Y:S01]  /*27f0*/  @!PT LDS RZ, [RZ] ;  /* 0x00000000fffff984 */ /* 0x000fe20000000800 */
[----:B------:R1:W-:Y:S06]  /*2800*/  MEMBAR.ALL.CTA ;  /* 0x0000000000007992 */ /* 0x0003ec0000008000 */
[----:B-1----:R-:W1:Y:S01]  /*2810*/  FENCE.VIEW.ASYNC.S ;  /* 0x00000000000073c6 */ /* 0x002e620000000000 */
[----:B----4-:R-:W-:-:S13]  /*2820*/  LOP3.LUT P0, RZ, R6, 0x1, RZ, 0xc0, !PT ;  /* 0x0000000106ff7812 */ /* 0x010fda000780c0ff */
[----:B-1----:R-:W-:Y:S01]  /*2830*/  VOTEU.ANY UP1, P0 ;  /* 0x0000000000ff7886 */ /* 0x002fe20000020100 */
[----:B------:R-:W-:-:S13]  /*2840*/  PLOP3.LUT P0, PT, PT, PT, UP1, 0x80, 0x8 ;  /* 0x000000000008781c */ /* 0x000fda0003f0f018 */
[----:B------:R-:W-:Y:S02]  /*2850*/  @P0 LOP3.LUT R0, R5, 0xffff, RZ, 0xc0, !PT ;  /* 0x0000ffff05000812 */ /* 0x000fe400078ec0ff */
[----:B--2---:R-:W-:Y:S02]  /*2860*/  @P0 MOV R2, R4 ;  /* 0x0000000400020202 */ /* 0x004fe40000000f00 */
[----:B------:R-:W-:Y:S01]  /*2870*/  @P0 R2UR UR5, R0 ;  /* 0x00000000000502ca */ /* 0x000fe200000e0000 */
[----:B------:R-:W-:Y:S01]  /*2880*/  VIADD R0, R3, 0x80 ;  /* 0x0000008003007836 */ /* 0x000fe20000000000 */
[----:B------:R-:W-:Y:S02]  /*2890*/  @P0 SHF.R.U32.HI R4, RZ, 0x10, R5 ;  /* 0x00000010ff040819 */ /* 0x000fe40000011605 */
[----:B------:R-:W-:Y:S02]  /*28a0*/  @P0 R2UR UR6, R2 ;  /* 0x00000000020602ca */ /* 0x000fe400000e0000 */
[----:B------:R-:W-:-:S02]  /*28b0*/  PRMT R0, RZ, 0x654, R0 ;  /* 0x00000654ff007816 */ /* 0x000fc40000000000 */
[----:B------:R-:W-:Y:S02]  /*28c0*/  @P0 R2UR UR4, R4 ;  /* 0x00000000040402ca */ /* 0x000fe400000e0000 */
[----:B------:R1:W-:Y:S03]  /*28d0*/  SYNCS.ARRIVE.TRANS64.RED.A1T0 RZ, [R0+URZ], RZ ;  /* 0x000000ff00ff79a7 */ /* 0x0003e600081004ff */
[----:B------:R-:W-:-:S04]  /*28e0*/  @UP1 UMOV UR45, UR5 ;  /* 0x00000005002d1c82 */ /* 0x000fc80008000000 */
[----:B------:R-:W-:-:S04]  /*28f0*/  @UP1 UMOV UR53, UR6 ;  /* 0x0000000600351c82 */ /* 0x000fc80008000000 */
[----:B------:R-:W-:Y:S01]  /*2900*/  @UP1 UMOV UR60, UR4 ;  /* 0x00000004003c1c82 */ /* 0x000fe20008000000 */
[----:B------:R-:W-:Y:S05]  /*2910*/  BRA.U !UP0, `(.L_x_44) ;  /* 0x0000000108d47547 */ /* 0x000fea000b800000 */
[----:B------:R-:W2:Y:S01]  /*2920*/  LDCU.128 UR12, c[0x0][0xb10] ;  /* 0x00016200ff0c77ac */ /* 0x000ea20008000c00 */
[----:B------:R-:W4:Y:S01]  /*2930*/  LDCU UR21, c[0x0][0xb20] ;  /* 0x00016400ff1577ac */ /* 0x000f220008000800 */
[----:B------:R-:W3:Y:S01]  /*2940*/  LDCU UR20, c[0x0][0xb0c] ;  /* 0x00016180ff1477ac */ /* 0x000ee20008000800 */
[----:B------:R-:W1:Y:S01]  /*2950*/  LDCU.64 UR8, c[0x0][0xb28] ;  /* 0x00016500ff0877ac */ /* 0x000e620008000a00 */
[----:B------:R-:W-:Y:S02]  /*2960*/  UISETP.NE.AND UP3, UPT, UR39, 0x1, UPT ;  /* 0x000000012700788c */ /* 0x000fe4000bf65270 */
[----:B--2---:R-:W-:Y:S02]  /*2970*/  UIMAD.WIDE.U32 UR6, UR62, UR15, URZ ;  /* 0x0000000f3e0672a5 */ /* 0x004fe4000f8e00ff */
[----:B------:R-:W-:Y:S02]  /*2980*/  UIMAD.WIDE.U32 UR4, UR63, UR12, URZ ;  /* 0x0000000c3f0472a5 */ /* 0x000fe4000f8e00ff */
[----:B------:R-:W-:-:S02]  /*2990*/  UISETP.NE.AND UP0, UPT, UR14, 0x1, UPT ;  /* 0x000000010e00788c */ /* 0x000fc4000bf05270 */
[----:B------:R-:W-:Y:S01]  /*29a0*/  UIMAD.WIDE.U32 UR18, UR45, UR15, URZ ;  /* 0x0000000f2d1272a5 */ /* 0x000fe2000f8e00ff */
[----:B------:R-:W-:Y:S02]  /*29b0*/  UMOV UR6, UR7 ;  /* 0x0000000700067c82 */ /* 0x000fe40008000000 */
[----:B------:R-:W-:Y:S01]  /*29c0*/  UMOV UR4, UR5 ;  /* 0x0000000500047c82 */ /* 0x000fe20008000000 */
[----:B----4-:R-:W-:Y:S02]  /*29d0*/  USHF.R.U32.HI UR6, URZ, UR21, UR6 ;  /* 0x00000015ff067299 */ /* 0x010fe40008011606 */
[----:B---3--:R-:W-:Y:S02]  /*29e0*/  UISETP.NE.AND UP2, UPT, UR20, 0x1, UPT ;  /* 0x000000011400788c */ /* 0x008fe4000bf45270 */
[----:B------:R-:W-:Y:S02]  /*29f0*/  USHF.R.U32.HI UR4, URZ, UR13, UR4 ;  /* 0x0000000dff047299 */ /* 0x000fe40008011604 */
[----:B------:R-:W-:-:S02]  /*2a00*/  USEL UR5, UR62, UR6, !UP0 ;  /* 0x000000063e057287 */ /* 0x000fc4000c000000 */
[----:B------:R-:W-:Y:S02]  /*2a10*/  USEL UR6, UR63, UR4, !UP2 ;  /* 0x000000043f067287 */ /* 0x000fe4000d000000 */
[----:B-1----:R-:W-:Y:S01]  /*2a20*/  UIMAD.WIDE.U32 UR10, UR5, UR8, URZ ;  /* 0x00000008050a72a5 */ /* 0x002fe2000f8e00ff */
[----:B------:R-:W-:Y:S01]  /*2a30*/  UMOV UR4, UR19 ;  /* 0x0000001300047c82 */ /* 0x000fe20008000000 */
[----:B------:R-:W-:Y:S02]  /*2a40*/  UIMAD.WIDE.U32 UR16, UR53, UR12, URZ ;  /* 0x0000000c351072a5 */ /* 0x000fe4000f8e00ff */
[----:B------:R-:W-:-:S03]  /*2a50*/  UIMAD.WIDE.U32 UR18, UR6, UR8, URZ ;  /* 0x00000008061272a5 */ /* 0x000fc6000f8e00ff */
[----:B------:R-:W-:Y:S01]  /*2a60*/  UMOV UR10, UR11 ;  /* 0x0000000b000a7c82 */ /* 0x000fe20008000000 */
[----:B------:R-:W-:Y:S02]  /*2a70*/  USHF.R.U32.HI UR4, URZ, UR21, UR4 ;  /* 0x00000015ff047299 */ /* 0x000fe40008011604 */
[----:B------:R-:W-:Y:S01]  /*2a80*/  @UP3 USHF.R.U32.HI UR5, URZ, UR9, UR10 ;  /* 0x00000009ff053299 */ /* 0x000fe2000801160a */
[----:B------:R-:W-:Y:S01]  /*2a90*/  UMOV UR16, UR17 ;  /* 0x0000001100107c82 */ /* 0x000fe20008000000 */
[----:B------:R-:W-:Y:S01]  /*2aa0*/  UMOV UR18, UR19 ;  /* 0x0000001300127c82 */ /* 0x000fe20008000000 */
[----:B------:R-:W-:Y:S02]  /*2ab0*/  USHF.R.U32.HI UR13, URZ, UR13, UR16 ;  /* 0x0000000dff0d7299 */ /* 0x000fe40008011610 */
[----:B------:R-:W-:Y:S02]  /*2ac0*/  USEL UR4, UR45, UR4, !UP0 ;  /* 0x000000042d047287 */ /* 0x000fe4000c000000 */
[----:B------:R-:W-:-:S02]  /*2ad0*/  @UP3 USHF.R.U32.HI UR6, URZ, UR9, UR18 ;  /* 0x00000009ff063299 */ /* 0x000fc40008011612 */
[----:B------:R-:W-:Y:S02]  /*2ae0*/  UIMAD UR7, UR39, UR5, URZ ;  /* 0x00000005270772a4 */ /* 0x000fe4000f8e02ff */
[----:B------:R-:W-:Y:S02]  /*2af0*/  USEL UR5, UR53, UR13, !UP2 ;  /* 0x0000000d35057287 */ /* 0x000fe4000d000000 */
[----:B------:R-:W-:Y:S02]  /*2b00*/  UIMAD UR10, UR39, UR6, URZ ;  /* 0x00000006270a72a4 */ /* 0x000fe4000f8e02ff */
[----:B------:R-:W-:Y:S02]  /*2b10*/  UISETP.GE.AND UP0, UPT, UR4, UR7, UPT ;  /* 0x000000070400728c */ /* 0x000fe4000bf06270 */
[----:B------:R-:W-:Y:S02]  /*2b20*/  UIMAD.WIDE.U32 UR12, UR4, UR8, URZ ;  /* 0x00000008040c72a5 */ /* 0x000fe4000f8e00ff */
[----:B------:R-:W-:-:S02]  /*2b30*/  UISETP.GE.OR UP0, UPT, UR5, UR10, UP0 ;  /* 0x0000000a0500728c */ /* 0x000fc40008706670 */
        /* <DEDUP_REMOVED lines=19> */
.L_x_44:
[----:B------:R-:W2:Y:S02]  /*2c70*/  LDCU UR4, c[0x0][0xb30] ;  /* 0x00016600ff0477ac */ /* 0x000ea40008000800 */
[----:B--2---:R-:W-:-:S09]  /*2c80*/  UISETP.NE.AND UP0, UPT, UR4, 0x1, UPT ;  /* 0x000000010400788c */ /* 0x004fd2000bf05270 */
[----:B------:R-:W-:Y:S05]  /*2c90*/  BRA.U UP0, `(.L_x_45) ;  /* 0x0000000100447547 */ /* 0x000fea000b800000 */
[----:B------:R-:W2:Y:S01]  /*2ca0*/  LDCU.128 UR8, c[0x0][0xb10] ;  /* 0x00016200ff0877ac */ /* 0x000ea20008000c00 */
[----:B------:R-:W4:Y:S01]  /*2cb0*/  LDCU UR12, c[0x0][0xb0c] ;  /* 0x00016180ff0c77ac */ /* 0x000f220008000800 */
[----:B------:R-:W1:Y:S01]  /*2cc0*/  LDCU UR13, c[0x0][0xb20] ;  /* 0x00016400ff0d77ac */ /* 0x000e620008000800 */
[----:B--2---:R-:W-:Y:S02]  /*2cd0*/  UIMAD.WIDE.U32 UR6, UR53, UR8, URZ ;  /* 0x00000008350672a5 */ /* 0x004fe4000f8e00ff */
[----:B------:R-:W-:Y:S02]  /*2ce0*/  UIMAD.WIDE.U32 UR4, UR45, UR11, URZ ;  /* 0x0000000b2d0472a5 */ /* 0x000fe4000f8e00ff */
[----:B----4-:R-:W-:Y:S02]  /*2cf0*/  UISETP.NE.AND UP2, UPT, UR12, 0x1, UPT ;  /* 0x000000010c00788c */ /* 0x010fe4000bf45270 */
[----:B------:R-:W-:Y:S01]  /*2d00*/  UISETP.NE.AND UP0, UPT, UR10, 0x1, UPT ;  /* 0x000000010a00788c */ /* 0x000fe2000bf05270 */
[----:B------:R-:W-:-:S02]  /*2d10*/  UMOV UR6, UR7 ;  /* 0x0000000700067c82 */ /* 0x000fc40008000000 */
[----:B------:R-:W-:Y:S01]  /*2d20*/  UMOV UR4, UR5 ;  /* 0x0000000500047c82 */ /* 0x000fe20008000000 */
[----:B------:R-:W-:Y:S02]  /*2d30*/  USHF.R.U32.HI UR6, URZ, UR9, UR6 ;  /* 0x00000009ff067299 */ /* 0x000fe40008011606 */
[----:B-1----:R-:W-:Y:S02]  /*2d40*/  USHF.R.U32.HI UR4, URZ, UR13, UR4 ;  /* 0x0000000dff047299 */ /* 0x002fe40008011604 */
[----:B------:R-:W-:Y:S02]  /*2d50*/  USEL UR5, UR53, UR6, !UP2 ;  /* 0x0000000635057287 */ /* 0x000fe4000d000000 */
[----:B------:R-:W-:-:S04]  /*2d60*/  USEL UR4, UR45, UR4, !UP0 ;  /* 0x000000042d047287 */ /* 0x000fc8000c000000 */
[----:B------:R-:W-:Y:S02]  /*2d70*/  UIADD3 UR6, UPT, UPT, UR5, -UR4, URZ ;  /* 0x8000000405067290 */ /* 0x000fe4000fffe0ff */
[----:B------:R-:W-:Y:S02]  /*2d80*/  UIADD3 UR4, UPT, UPT, -UR5, UR4, URZ ;  /* 0x0000000405047290 */ /* 0x000fe4000fffe1ff */
[----:B------:R-:W-:Y:S02]  /*2d90*/  UIMAD UR45, UR6, UR10, UR45 ;  /* 0x0000000a062d72a4 */ /* 0x000fe4000f8e022d */
[----:B------:R-:W-:-:S12]  /*2da0*/  UIMAD UR53, UR4, UR12, UR53 ;  /* 0x0000000c043572a4 */ /* 0x000fd8000f8e0235 */
.L_x_45:
[----:B------:R-:W-:Y:S01]  /*2db0*/  VIADD R11, R11, 0x1 ;  /* 0x000000010b0b7836 */ /* 0x000fe20000000000 */
[----:B------:R-:W-:Y:S02]  /*2dc0*/  R2UR UR5, R58 ;  /* 0x000000003a0572ca */ /* 0x000fe400000e0000 */
[----:B------:R-:W-:Y:S02]  /*2dd0*/  R2UR UR4, R57 ;  /* 0x00000000390472ca */ /* 0x000fe400000e0000 */
[C---:B------:R-:W-:Y:S02]  /*2de0*/  ISETP.NE.AND P0, PT, R11.reuse, 0x2, PT ;  /* 0x000000020b00780c */ /* 0x040fe40003f05270 */
[----:B------:R-:W-:Y:S02]  /*2df0*/  PLOP3.LUT P2, PT, PT, PT, PT, 0x80, 0x8 ;  /* 0x000000000008781c */ /* 0x000fe40003f4f070 */
[----:B-1----:R-:W-:Y:S02]  /*2e00*/  SEL R0, RZ, 0x1, P0 ;  /* 0x00000001ff007807 */ /* 0x002fe40000000000 */
[----:B------:R-:W-:-:S02]  /*2e10*/  SEL R11, R11, RZ, P0 ;  /* 0x000000ff0b0b7207 */ /* 0x000fc40000000000 */
[----:B------:R-:W-:Y:S01]  /*2e20*/  LOP3.LUT R10, R10, R0, RZ, 0x3c, !PT ;  /* 0x000000000a0a7212 */ /* 0x000fe200078e3cff */
[----:B------:R-:W-:Y:S02]  /*2e30*/  UIADD3 UR20, UPT, UPT, UR53, UR5, URZ ;  /* 0x0000000535147290 */ /* 0x000fe4000fffe0ff */
[----:B------:R-:W-:Y:S01]  /*2e40*/  UIADD3 UR27, UPT, UPT, UR45, UR4, URZ ;  /* 0x000000042d1b7290 */ /* 0x000fe2000fffe0ff */
[----:B------:R-:W-:Y:S11]  /*2e50*/  BRA.U UP1, `(.L_x_46) ;  /* 0xffffffe901f47547 */ /* 0x000ff6000b83ffff */
[----:B------:R-:W-:Y:S01]  /*2e60*/  UIADD3 UR22, UPT, UPT, UR22, 0x10, URZ ;  /* 0x0000001016167890 */ /* 0x000fe2000fffe0ff */
[----:B------:R-:W-:-:S03]  /*2e70*/  SHF.L.U32 R2, R12, 0x1f, RZ ;  /* 0x0000001f0c027819 */ /* 0x000fc600000006ff */
[----:B------:R-:W-:-:S09]  /*2e80*/  ULEA UR4, UR23, UR22, 0x3 ;  /* 0x0000001617047291 */ /* 0x000fd2000f8e18ff */
[----:B------:R-:W1:Y:S02]  /*2e90*/  SYNCS.PHASECHK.TRANS64.TRYWAIT P0, [UR4], R2 ;  /* 0x00000002ff0075a7 */ /* 0x000e640008001104 */
[----:B-1----:R-:W-:Y:S05]  /*2ea0*/  @!P0 BRA `(.L_x_47) ;  /* 0x0000008c00388947 */ /* 0x002fea0003800000 */
.L_x_192:
[----:B------:R-:W-:-:S04]  /*2eb0*/  UIADD3 UR4, UPT, UPT, UR23, 0x1, URZ ;  /* 0x0000000117047890 */ /* 0x000fc8000fffe0ff */
[----:B------:R-:W-:-:S04]  /*2ec0*/  UISETP.NE.AND UP0, UPT, UR4, 0x2, UPT ;  /* 0x000000020400788c */ /* 0x000fc8000bf05270 */
[----:B------:R-:W-:Y:S02]  /*2ed0*/  USEL UR5, URZ, 0x1, UP0 ;  /* 0x00000001ff057887 */ /* 0x000fe40008000000 */
[----:B------:R-:W-:-:S04]  /*2ee0*/  USEL UR4, UR4, URZ, UP0 ;  /* 0x000000ff04047287 */ /* 0x000fc80008000000 */
[----:B------:R-:W-:Y:S01]  /*2ef0*/  ULEA UR4, UR4, UR22, 0x3 ;  /* 0x0000001604047291 */ /* 0x000fe2000f8e18ff */
[----:B-1----:R-:W-:-:S04]  /*2f00*/  LOP3.LUT R2, R12, UR5, RZ, 0x3c, !PT ;  /* 0x000000050c027c12 */ /* 0x002fc8000f8e3cff */
[----:B------:R-:W-:Y:S01]  /*2f10*/  SHF.L.U32 R2, R2, 0x1f, RZ ;  /* 0x0000001f02027819 */ /* 0x000fe200000006ff */
[----:B------:R-:W-:-:S07]  /*2f20*/  IMAD.U32 R0, RZ, RZ, UR4 ;  /* 0x00000004ff007e24 */ /* 0x000fce000f8e00ff */
.L_x_48:
[----:B-1----:R1:W2:Y:S02]  /*2f30*/  SYNCS.PHASECHK.TRANS64.TRYWAIT P0, [R0+URZ], R2 ;  /* 0x00000002000075a7 */ /* 0x0022a400080011ff */
[----:B--2---:R-:W-:Y:S05]  /*2f40*/  @!P0 NANOSLEEP.SYNCS 0x989680 ;  /* 0x009896800000895d */ /* 0x004fea0003900000 */
[----:B------:R-:W2:Y:S02]  /*2f50*/  @!P0 SYNCS.PHASECHK.TRANS64 P0, [R0+URZ], R2 ;  /* 0x00000002000085a7 */ /* 0x000ea400080010ff */
[----:B--2---:R-:W-:Y:S05]  /*2f60*/  @P0 EXIT ;  /* 0x000000000000094d */ /* 0x004fea0003800000 */
[----:B------:R-:W-:Y:S05]  /*2f70*/  BRA `(.L_x_48) ;  /* 0xfffffffc00ec7947 */ /* 0x000fea000383ffff */
.L_x_22:
[----:B------:R-:W-:-:S04]  /*2f80*/  UISETP.NE.AND UP0, UPT, UR61, URZ, UPT ;  /* 0x000000ff3d00728c */ /* 0x000fc8000bf05270 */
[----:B------:R-:W-:-:S09]  /*2f90*/  UISETP.NE.OR UP0, UPT, UR22, 0x1, UP0 ;  /* 0x000000011600788c */ /* 0x000fd20008705670 */
[----:B------:R-:W-:Y:S05]  /*2fa0*/  BRA.U UP0, `(.L_x_49) ;  /* 0x00000005004c7547 */ /* 0x000fea000b800000 */
[----:B------:R-:W-:Y:S01]  /*2fb0*/  HFMA2 R3, -RZ, RZ, 0, 0 ;  /* 0x00000000ff037431 */ /* 0x000fe200000001ff */
[----:B------:R-:W-:Y:S01]  /*2fc0*/  ISETP.GE.U32.AND P2, PT, R5, 0x8, PT ;  /* 0x000000080500780c */ /* 0x000fe20003f46070 */
[----:B------:R-:W-:Y:S01]  /*2fd0*/  IMAD.MOV.U32 R12, RZ, RZ, 0x1 ;  /* 0x00000001ff0c7424 */ /* 0x000fe200078e00ff */
[----:B------:R-:W-:Y:S01]  /*2fe0*/  CS2R R6, SRZ ;  /* 0x0000000000067805 */ /* 0x000fe2000001ff00 */
[----:B------:R-:W-:Y:S01]  /*2ff0*/  IMAD.MOV.U32 R4, RZ, RZ, RZ ;  /* 0x000000ffff047224 */ /* 0x000fe200078e00ff */
[----:B------:R-:W-:Y:S01]  /*3000*/  UMOV UR6, 0x400 ;  /* 0x0000040000067882 */ /* 0x000fe20000000000 */
[----:B------:R-:W-:Y:S01]  /*3010*/  UMOV UR5, URZ ;  /* 0x000000ff00057c82 */ /* 0x000fe20008000000 */
[----:B------:R-:W-:-:S12]  /*3020*/  ULEA UR6, UR61, UR6, 0x18 ;  /* 0x000000063d067291 */ /* 0x000fd8000f8ec0ff */
.L_x_53:
[----:B------:R-:W-:Y:S02]  /*3030*/  LEA R0, R3, UR6, 0x3 ;  /* 0x0000000603007c11 */ /* 0x000fe4000f8e18ff */
[----:B------:R-:W-:-:S03]  /*3040*/  SHF.L.U32 R8, R4, 0x1f, RZ ;  /* 0x0000001f04087819 */ /* 0x000fc600000006ff */
[----:B------:R-:W-:Y:S01]  /*3050*/  VIADD R9, R0, 0xe0 ;  /* 0x000000e000097836 */ /* 0x000fe20000000000 */
[----:B------:R-:W2:Y:S02]  /*3060*/  SYNCS.PHASECHK.TRANS64.TRYWAIT P0, [R0+URZ+0xd0], R8 ;  /* 0x0000d008000075a7 */ /* 0x000ea400080011ff */
[----:B--2---:R-:W-:Y:S05]  /*3070*/  @!P0 BRA `(.L_x_50) ;  /* 0x0000008800dc8947 */ /* 0x004fea0003800000 */
.L_x_193:
[----:B------:R-:W-:Y:S01]  /*3080*/  ULEA UR4, UR5, UR6, 0x3 ;  /* 0x0000000605047291 */ /* 0x000fe2000f8e18ff */
[----:B--2---:R-:W-:Y:S01]  /*3090*/  PRMT R0, RZ, 0x654, R9 ;  /* 0x00000654ff007816 */ /* 0x004fe20000000009 */
[----:B------:R-:W-:Y:S01]  /*30a0*/  @!P2 IMAD.MOV.U32 R8, RZ, RZ, 0x10 ;  /* 0x00000010ff08a424 */ /* 0x000fe200078e00ff */
[----:B------:R-:W-:Y:S01]  /*30b0*/  SHF.L.U32 R9, R12, 0x1f, RZ ;  /* 0x0000001f0c097819 */ /* 0x000fe200000006ff */
[----:B------:R-:W-:Y:S01]  /*30c0*/  UIADD3 UR7, UPT, UPT, UR4, 0x70, URZ ;  /* 0x0000007004077890 */ /* 0x000fe2000fffe0ff */
[----:B------:R2:W-:Y:S05]  /*30d0*/  SYNCS.ARRIVE.TRANS64.RED.A1T0 RZ, [R0+URZ], RZ ;  /* 0x000000ff00ff79a7 */ /* 0x0005ea00081004ff */
[----:B------:R-:W-:Y:S01]  /*30e0*/  IMAD.U32 R10, RZ, RZ, UR7 ;  /* 0x00000007ff0a7e24 */ /* 0x000fe2000f8e00ff */
[----:B------:R-:W3:Y:S04]  /*30f0*/  SYNCS.PHASECHK.TRANS64.TRYWAIT P0, [UR4+0x80], R9 ;  /* 0x00008009ff0075a7 */ /* 0x000ee80008001104 */
[----:B------:R-:W-:Y:S01]  /*3100*/  PRMT R10, R5, 0x654, R10 ;  /* 0x00000654050a7816 */ /* 0x000fe2000000000a */
[----:B--23--:R-:W-:Y:S06]  /*3110*/  @!P0 BRA `(.L_x_51) ;  /* 0x0000008800c88947 */ /* 0x00cfec0003800000 */
.L_x_195:
[----:B------:R-:W-:Y:S01]  /*3120*/  ULEA UR8, UR5, UR6, 0x4 ;  /* 0x0000000605087291 */ /* 0x000fe2000f8e20ff */
[----:B------:R-:W-:Y:S01]  /*3130*/  SEL R2, R10, R2, !P2 ;  /* 0x000000020a027207 */ /* 0x000fe20005000000 */
[----:B------:R-:W-:Y:S01]  /*3140*/  UIADD3 UR9, UPT, UPT, UR4, 0x70, URZ ;  /* 0x0000007004097890 */ /* 0x000fe2000fffe0ff */
[----:B--2---:R-:W-:Y:S01]  /*3150*/  LEA R0, R7, UR6, 0x3 ;  /* 0x0000000607007c11 */ /* 0x004fe2000f8e18ff */
[----:B------:R-:W-:Y:S01]  /*3160*/  UIADD3 UR8, UPT, UPT, UR8, 0x100, URZ ;  /* 0x0000010008087890 */ /* 0x000fe2000fffe0ff */
[----:B------:R2:W-:Y:S01]  /*3170*/  @!P2 SYNCS.ARRIVE.TRANS64.RED RZ, [R2+URZ], R8 ;  /* 0x0000000802ffa9a7 */ /* 0x0005e200080004ff */
[----:B------:R-:W-:Y:S01]  /*3180*/  UIADD3 UR4, UPT, UPT, UR5, 0x1, URZ ;  /* 0x0000000105047890 */ /* 0x000fe2000fffe0ff */
[----:B------:R-:W-:-:S03]  /*3190*/  VIADD R3, R3, 0x1 ;  /* 0x0000000103037836 */ /* 0x000fc60000000000 */
[----:B------:R-:W-:Y:S02]  /*31a0*/  UISETP.NE.AND UP0, UPT, UR4, 0x2, UPT ;  /* 0x000000020400788c */ /* 0x000fe4000bf05270 */
[----:B------:R-:W-:Y:S01]  /*31b0*/  ISETP.NE.AND P0, PT, R3, 0x2, PT ;  /* 0x000000020300780c */ /* 0x000fe20003f05270 */
[----:B------:R-:W-:Y:S06]  /*31c0*/  UGETNEXTWORKID.BROADCAST [UR8], [UR9] ;  /* 0x00000000080073ca */ /* 0x000fec0008000100 */
[----:B------:R-:W-:Y:S02]  /*31d0*/  USEL UR7, URZ, 0x1, UP0 ;  /* 0x00000001ff077887 */ /* 0x000fe40008000000 */
[----:B------:R-:W-:-:S04]  /*31e0*/  USEL UR5, UR4, URZ, UP0 ;  /* 0x000000ff04057287 */ /* 0x000fc80008000000 */
[----:B------:R-:W-:Y:S02]  /*31f0*/  LOP3.LUT R12, R12, UR7, RZ, 0x3c, !PT ;  /* 0x000000070c0c7c12 */ /* 0x000fe4000f8e3cff */
[----:B--2---:R-:W-:-:S04]  /*3200*/  SHF.L.U32 R8, R6, 0x1f, RZ ;  /* 0x0000001f06087819 */ /* 0x004fc800000006ff */
[----:B------:R-:W2:Y:S02]  /*3210*/  SYNCS.PHASECHK.TRANS64.TRYWAIT P1, [R0+URZ+0x70], R8 ;  /* 0x00007008000075a7 */ /* 0x000ea400080211ff */
[----:B--2---:R-:W-:Y:S05]  /*3220*/  @!P1 BRA `(.L_x_52) ;  /* 0x00000088009c9947 */ /* 0x004fea0003800000 */
.L_x_196:
[----:B--2---:R-:W-:Y:S01]  /*3230*/  LEA R8, R7, UR6, 0x4 ;  /* 0x0000000607087c11 */ /* 0x004fe2000f8e20ff */
[----:B------:R-:W-:Y:S01]  /*3240*/  VIADD R0, R0, 0x80 ;  /* 0x0000008000007836 */ /* 0x000fe20000000000 */
[----:B------:R-:W-:Y:S01]  /*3250*/  SEL R3, R3, RZ, P0 ;  /* 0x000000ff03037207 */ /* 0x000fe20000000000 */
[----:B------:R-:W-:-:S03]  /*3260*/  VIADD R7, R7, 0x1 ;  /* 0x0000000107077836 */ /* 0x000fc60000000000 */
[----:B------:R-:W2:Y:S01]  /*3270*/  LDS.128 R8, [R8+0x100] ;  /* 0x0001000008087984 */ /* 0x000ea20000000c00 */
[----:B------:R-:W-:Y:S02]  /*3280*/  PRMT R0, RZ, 0x654, R0 ;  /* 0x00000654ff007816 */ /* 0x000fe40000000000 */
[C---:B------:R-:W-:Y:S01]  /*3290*/  ISETP.NE.AND P1, PT, R7.reuse, 0x2, PT ;  /* 0x000000020700780c */ /* 0x040fe20003f25270 */
[----:B------:R-:W-:Y:S01]  /*32a0*/  @!PT LDS RZ, [RZ] ;  /* 0x00000000fffff984 */ /* 0x000fe20000000800 */
[----:B------:R-:W-:Y:S01]  /*32b0*/  @!PT LDS RZ, [RZ] ;  /* 0x00000000fffff984 */ /* 0x000fe20000000800 */
[----:B------:R-:W-:Y:S01]  /*32c0*/  @!PT LDS RZ, [RZ] ;  /* 0x00000000fffff984 */ /* 0x000fe20000000800 */
[----:B------:R-:W-:Y:S01]  /*32d0*/  @!PT LDS RZ, [RZ] ;  /* 0x00000000fffff984 */ /* 0x000fe20000000800 */
[----:B------:R3:W-:Y:S06]  /*32e0*/  MEMBAR.ALL.CTA ;  /* 0x0000000000007992 */ /* 0x0007ec0000008000 */
[----:B---3--:R-:W3:Y:S01]  /*32f0*/  FENCE.VIEW.ASYNC.S ;  /* 0x00000000000073c6 */ /* 0x008ee20000000000 */
[----:B------:R-:W-:Y:S01]  /*3300*/  SEL R7, R7, RZ, P1 ;  /* 0x000000ff07077207 */ /* 0x000fe20000800000 */
[----:B---3--:R3:W-:Y:S01]  /*3310*/  SYNCS.ARRIVE.TRANS64.RED.A1T0 RZ, [R0+URZ], RZ ;  /* 0x000000ff00ff79a7 */ /* 0x0087e200081004ff */
[----:B--2---:R-:W-:-:S02]  /*3320*/  LOP3.LUT P3, RZ, R10, 0x1, RZ, 0xc0, !PT ;  /* 0x000000010aff7812 */ /* 0x004fc4000786c0ff */
[----:B------:R-:W-:-:S04]  /*3330*/  SEL R8, RZ, 0x1, P1 ;  /* 0x00000001ff087807 */ /* 0x000fc80000800000 */
[----:B------:R-:W-:Y:S02]  /*3340*/  LOP3.LUT R6, R6, R8, RZ, 0x3c, !PT ;  /* 0x0000000806067212 */ /* 0x000fe400078e3cff */
[----:B---3--:R-:W-:-:S04]  /*3350*/  SEL R0, RZ, 0x1, P0 ;  /* 0x00000001ff007807 */ /* 0x008fc80000000000 */
[----:B------:R-:W-:Y:S01]  /*3360*/  LOP3.LUT R4, R4, R0, RZ, 0x3c, !PT ;  /* 0x0000000004047212 */ /* 0x000fe200078e3cff */
[----:B------:R-:W-:Y:S06]  /*3370*/  @P3 BRA `(.L_x_53) ;  /* 0xfffffffc002c3947 */ /* 0x000fec000383ffff */
[----:B------:R-:W-:Y:S01]  /*3380*/  ULEA UR4, UR5, UR6, 0x3 ;  /* 0x0000000605047291 */ /* 0x000fe2000f8e18ff */
[----:B------:R-:W-:-:S08]  /*3390*/  SHF.L.U32 R2, R12, 0x1f, RZ ;  /* 0x0000001f0c027819 */ /* 0x000fd000000006ff */
[----:B------:R-:W2:Y:S02]  /*33a0*/  SYNCS.PHASECHK.TRANS64 P0, [UR4+0x80], R2 ;  /* 0x00008002ff0075a7 */ /* 0x000ea40008001004 */
[----:B--2---:R-:W-:Y:S05]  /*33b0*/  @P0 BRA `(.L_x_54) ;  /* 0x0000000000080947 */ /* 0x004fea0003800000 */
[----:B------:R-:W2:Y:S02]  /*33c0*/  SYNCS.PHASECHK.TRANS64.TRYWAIT P0, [UR4+0x80], R2 ;  /* 0x00008002ff0075a7 */ /* 0x000ea40008001104 */
[----:B--2---:R-:W-:Y:S05]  /*33d0*/  @!P0 BRA `(.L_x_55) ;  /* 0x0000008800448947 */ /* 0x004fea0003800000 */
.L_x_54:
[----:B------:R-:W-:-:S04]  /*33e0*/  UIADD3 UR7, UPT, UPT, UR5, 0x1, URZ ;  /* 0x0000000105077890 */ /* 0x000fc8000fffe0ff */
[----:B------:R-:W-:-:S04]  /*33f0*/  UISETP.NE.AND UP0, UPT, UR7, 0x2, UPT ;  /* 0x000000020700788c */ /* 0x000fc8000bf05270 */
[----:B------:R-:W-:Y:S02]  /*3400*/  USEL UR8, URZ, 0x1, UP0 ;  /* 0x00000001ff087887 */ /* 0x000fe40008000000 */
[----:B------:R-:W-:-:S04]  /*3410*/  USEL UR7, UR7, URZ, UP0 ;  /* 0x000000ff07077287 */ /* 0x000fc80008000000 */
[----:B------:R-:W-:Y:S01]  /*3420*/  ULEA UR7, UR7, UR6, 0x3 ;  /* 0x0000000607077291 */ /* 0x000fe2000f8e18ff */
[----:B--2---:R-:W-:-:S04]  /*3430*/  LOP3.LUT R2, R12, UR8, RZ, 0x3c, !PT ;  /* 0x000000080c027c12 */ /* 0x004fc8000f8e3cff */
[----:B------:R-:W-:-:S04]  /*3440*/  SHF.L.U32 R0, R2, 0x1f, RZ ;  /* 0x0000001f02007819 */ /* 0x000fc800000006ff */
[----:B------:R-:W2:Y:S02]  /*3450*/  SYNCS.PHASECHK.TRANS64 P0, [UR7+0x80], R0 ;  /* 0x00008000ff0075a7 */ /* 0x000ea40008001007 */
[----:B-12---:R-:W-:Y:S05]  /*3460*/  @P0 EXIT ;  /* 0x000000000000094d */ /* 0x006fea0003800000 */
[----:B------:R-:W-:Y:S02]  /*3470*/  SHF.L.U32 R2, R2, 0x1f, RZ ;  /* 0x0000001f02027819 */ /* 0x000fe400000006ff */
[----:B------:R-:W-:-:S07]  /*3480*/  MOV R0, UR7 ;  /* 0x0000000700007c02 */ /* 0x000fce0008000f00 */
.L_x_56:
[----:B-1----:R1:W2:Y:S02]  /*3490*/  SYNCS.PHASECHK.TRANS64.TRYWAIT P0, [R0+URZ+0x80], R2 ;  /* 0x00008002000075a7 */ /* 0x0022a400080011ff */
[----:B--2---:R-:W-:Y:S05]  /*34a0*/  @!P0 NANOSLEEP.SYNCS 0x989680 ;  /* 0x009896800000895d */ /* 0x004fea0003900000 */
[----:B------:R-:W2:Y:S02]  /*34b0*/  @!P0 SYNCS.PHASECHK.TRANS64 P0, [R0+URZ+0x80], R2 ;  /* 0x00008002000085a7 */ /* 0x000ea400080010ff */
[----:B--2---:R-:W-:Y:S05]  /*34c0*/  @P0 EXIT ;  /* 0x000000000000094d */ /* 0x004fea0003800000 */
[----:B------:R-:W-:Y:S05]  /*34d0*/  BRA `(.L_x_56) ;  /* 0xfffffffc00ec7947 */ /* 0x000fea000383ffff */
.L_x_49:
[----:B------:R-:W-:Y:S05]  /*34e0*/  BRA.U UP5, `(.L_x_57) ;  /* 0x00000019054c7547 */ /* 0x000fea000b800000 */
[----:B------:R-:W-:Y:S01]  /*34f0*/  UMOV UR4, 0x40 ;  /* 0x0000004000047882 */ /* 0x000fe20000000000 */
[----:B------:R-:W-:Y:S01]  /*3500*/  NOP ;  /* 0x0000000000007918 */ /* 0x000fe20000000000 */
[----:B------:R-:W-:Y:S01]  /*3510*/  ULEA UR5, UR61, UR4, 0x18 ;  /* 0x000000043d057291 */ /* 0x000fe2000f8ec0ff */
[----:B------:R-:W-:Y:S02]  /*3520*/  UMOV UR6, 0x400 ;  /* 0x0000040000067882 */ /* 0x000fe40000000000 */
[----:B------:R-:W-:-:S06]  /*3530*/  ULEA UR6, UR61, UR6, 0x18 ;  /* 0x000000063d067291 */ /* 0x000fcc000f8ec0ff */
[----:B------:R-:W2:Y:S02]  /*3540*/  LDS.U8 R5, [UR5+0x1c] ;  /* 0x00001c05ff057984 */ /* 0x000ea40008000000 */
[----:B--2---:R-:W-:-:S13]  /*3550*/  ISETP.NE.AND P0, PT, R5, RZ, PT ;  /* 0x000000ff0500720c */ /* 0x004fda0003f05270 */
[----:B------:R-:W-:Y:S05]  /*3560*/  @P0 BRA `(.L_x_58) ;  /* 0x0000000400180947 */ /* 0x000fea0003800000 */
[----:B------:R-:W-:Y:S01]  /*3570*/  R2UR UR4, R2 ;  /* 0x00000000020472ca */ /* 0x000fe200000e0000 */
[----:B------:R-:W-:-:S12]  /*3580*/  UIADD3 UR7, UPT, UPT, UR5, 0x8, URZ ;  /* 0x0000000805077890 */ /* 0x000fd8000fffe0ff */
[----:B------:R-:W-:-:S09]  /*3590*/  UISETP.NE.U32.AND UP1, UPT, UR4, 0x1, UPT ;  /* 0x000000010400788c */ /* 0x000fd2000bf25070 */
[----:B------:R-:W-:Y:S05]  /*35a0*/  BRA.U !UP1, `(.L_x_59) ;  /* 0x0000000109a47547 */ /* 0x000fea000b800000 */
[----:B------:R-:W-:Y:S01]  /*35b0*/  ELECT P0, URZ, PT ;  /* 0x0000000000ff782f */ /* 0x000fe20003800000 */
[----:B------:R-:W-:-:S12]  /*35c0*/  BSSY B0, `(.L_x_59) ;  /* 0x0000027000007945 */ /* 0x000fd80003800000 */
[----:B------:R-:W-:Y:S05]  /*35d0*/  @!P0 BRA `(.L_x_60) ;  /* 0x0000000000948947 */ /* 0x000fea0003800000 */
[----:B------:R-:W-:-:S05]  /*35e0*/  UMOV UR4, 0x10 ;  /* 0x0000001000047882 */ /* 0x000fca0000000000 */
[----:B------:R-:W-:Y:S04]  /*35f0*/  DEPBAR.LE SB2, 0x36 ;  /* 0x0000ad800000791a */ /* 0x000fe80000000000 */
[----:B------:R-:W2:Y:S02]  /*3600*/  UTCATOMSWS.2CTA.FIND_AND_SET.ALIGN UP0, UR4, UR4 ;  /* 0x00000004000475e3 */ /* 0x000ea40008200800 */
[----:B--2---:R-:W-:Y:S01]  /*3610*/  MOV R12, UR4 ;  /* 0x00000004000c7c02 */ /* 0x004fe20008000f00 */
[----:B------:R-:W-:Y:S06]  /*3620*/  BRA.U UP0, `(.L_x_61) ;  /* 0x0000000100187547 */ /* 0x000fec000b800000 */
.L_x_62:
[----:B------:R-:W-:Y:S05]  /*3630*/  NANOSLEEP 0x64 ;  /* 0x000000640000795d */ /* 0x000fea0003800000 */
[----:B------:R-:W-:-:S05]  /*3640*/  UMOV UR4, 0x10 ;  /* 0x0000001000047882 */ /* 0x000fca0000000000 */
[----:B------:R-:W-:Y:S04]  /*3650*/  DEPBAR.LE SB2, 0x36 ;  /* 0x0000ad800000791a */ /* 0x000fe80000000000 */
[----:B------:R-:W2:Y:S02]  /*3660*/  UTCATOMSWS.2CTA.FIND_AND_SET.ALIGN UP0, UR4, UR4 ;  /* 0x00000004000475e3 */ /* 0x000ea40008200800 */
[----:B--2---:R-:W-:Y:S01]  /*3670*/  MOV R12, UR4 ;  /* 0x00000004000c7c02 */ /* 0x004fe20008000f00 */
[----:B------:R-:W-:Y:S05]  /*3680*/  BRA.U !UP0, `(.L_x_62) ;  /* 0xfffffffd08e87547 */ /* 0x000fea000b83ffff */
.L_x_61:
[----:B------:R-:W2:Y:S01]  /*3690*/  LDS R8, [UR5+0x10] ;  /* 0x00001005ff087984 */ /* 0x000ea20008000800 */
[----:B------:R-:W-:Y:S01]  /*36a0*/  R2UR UR4, R0 ;  /* 0x00000000000472ca */ /* 0x000fe200000e0000 */
[----:B------:R-:W-:-:S04]  /*36b0*/  IMAD.U32 R5, RZ, RZ, UR6 ;  /* 0x00000006ff057e24 */ /* 0x000fc8000f8e00ff */
[----:B------:R-:W-:-:S08]  /*36c0*/  VIADD R5, R5, 0x120 ;  /* 0x0000012005057836 */ /* 0x000fd00000000000 */
[----:B------:R-:W-:Y:S02]  /*36d0*/  MOV R6, UR4 ;  /* 0x0000000400067c02 */ /* 0x000fe40008000f00 */
[----:B--2---:R-:W-:-:S04]  /*36e0*/  SHF.L.U32 R8, R8, 0x1f, RZ ;  /* 0x0000001f08087819 */ /* 0x004fc800000006ff */
[----:B------:R-:W2:Y:S02]  /*36f0*/  SYNCS.PHASECHK.TRANS64.TRYWAIT P0, [UR5+0x8], R8 ;  /* 0x00000808ff0075a7 */ /* 0x000ea40008001105 */
[----:B--2---:R-:W-:Y:S05]  /*3700*/  @P0 BRA `(.L_x_63) ;  /* 0x0000000000080947 */ /* 0x004fea0003800000 */
[----:B------:R-:W2:Y:S02]  /*3710*/  SYNCS.PHASECHK.TRANS64.TRYWAIT P0, [UR5+0x8], R8 ;  /* 0x00000808ff0075a7 */ /* 0x000ea40008001105 */
[----:B--2---:R-:W-:Y:S05]  /*3720*/  @!P0 BRA `(.L_x_64) ;  /* 0x0000008400888947 */ /* 0x004fea0003800000 */
.L_x_63:
[----:B------:R-:W-:Y:S01]  /*3730*/  R2UR UR4, R0 ;  /* 0x00000000000472ca */ /* 0x000fe200000e0000 */
[----:B------:R-:W-:Y:S01]  /*3740*/  IMAD.MOV.U32 R10, RZ, RZ, 0xffff ;  /* 0x0000ffffff0a7424 */ /* 0x000fe200078e00ff */
[----:B------:R-:W-:Y:S01]  /*3750*/  PRMT R6, R6, 0x654, R5 ;  /* 0x0000065406067816 */ /* 0x000fe20000000005 */
[----:B------:R-:W-:Y:S02]  /*3760*/  HFMA2 R5, -RZ, RZ, 0, 5.9604644775390625e-08 ;  /* 0x00000001ff057431 */ /* 0x000fe400000001ff */
[----:B--2---:R-:W-:Y:S02]  /*3770*/  IMAD.MOV.U32 R8, RZ, RZ, 0x4 ;  /* 0x00000004ff087424 */ /* 0x004fe400078e00ff */
[----:B------:R-:W-:Y:S01]  /*3780*/  IMAD.SHL.U32 R11, R12, 0x20, RZ ;  /* 0x000000200c0b7824 */ /* 0x000fe200078e00ff */
[----:B------:R-:W-:-:S05]  /*3790*/  SHF.L.U32 R10, R10, R12, RZ ;  /* 0x0000000c0a0a7219 */ /* 0x000fca00000006ff */
[----:B------:R-:W-:Y:S01]  /*37a0*/  UPRMT UR4, UR4, 0x654, UR7 ;  /* 0x0000065404047896 */ /* 0x000fe20008000007 */
[----:B------:R-:W-:-:S05]  /*37b0*/  SHF.L.U32 R9, R5, R12, RZ ;  /* 0x0000000c05097219 */ /* 0x000fca00000006ff */
[----:B------:R-:W-:-:S03]  /*37c0*/  MOV R7, UR4 ;  /* 0x0000000400077c02 */ /* 0x000fc60008000f00 */
[----:B------:R2:W-:Y:S01]  /*37d0*/  SYNCS.ARRIVE.TRANS64.RED RZ, [UR4], R8 ;  /* 0x00000008ffff79a7 */ /* 0x0005e20008000404 */
[----:B------:R2:W-:Y:S04]  /*37e0*/  STS [UR6+0x120], R11 ;  /* 0x0001200bff007988 */ /* 0x0005e80008000806 */
[----:B------:R2:W-:Y:S04]  /*37f0*/  STAS [R6.64], R12 ;  /* 0x0000000c06007dbd */ /* 0x0005e8000c0008ff */
[----:B------:R2:W-:Y:S04]  /*3800*/  ATOMS.OR RZ, [UR5+0x14], R10 ;  /* 0x0000140affff798c */ /* 0x0005e8000b000005 */
[----:B------:R2:W-:Y:S04]  /*3810*/  ATOMS.OR RZ, [UR5+0x18], R9 ;  /* 0x00001809ffff798c */ /* 0x0005e8000b000005 */
[----:B------:R2:W-:Y:S02]  /*3820*/  ATOMS.XOR RZ, [UR5+0x10], R5 ;  /* 0x00001005ffff798c */ /* 0x0005e4000b800005 */
.L_x_60:
[----:B-1----:R-:W-:Y:S05]  /*3830*/  BSYNC B0 ;  /* 0x0000000000007941 */ /* 0x002fea0003800000 */
.L_x_59:
[----:B------:R-:W-:Y:S05]  /*3840*/  BRA.U UP1, `(.L_x_65) ;  /* 0x0000000101707547 */ /* 0x000fea000b800000 */
[----:B------:R-:W-:-:S03]  /*3850*/  UMOV UR4, 0xffffffff ;  /* 0xffffffff00047882 */ /* 0x000fc60000000000 */
[----:B------:R-:W-:Y:S05]  /*3860*/  BRA.DIV UR4, `(.L_x_66) ;  /* 0x0000008604507947 */ /* 0x000fea000b800000 */
[----:B------:R-:W-:-:S13]  /*3870*/  ELECT P0, URZ, PT ;  /* 0x0000000000ff782f */ /* 0x000fda0003800000 */
.L_x_200:
[----:B------:R-:W-:Y:S05]  /*3880*/  @!P0 BRA `(.L_x_65) ;  /* 0x0000000000608947 */ /* 0x000fea0003800000 */
[----:B--2---:R-:W2:Y:S02]  /*3890*/  LDS R6, [UR5+0x10] ;  /* 0x00001005ff067984 */ /* 0x004ea40008000800 */
[----:B--2---:R-:W-:-:S04]  /*38a0*/  SHF.L.U32 R6, R6, 0x1f, RZ ;  /* 0x0000001f06067819 */ /* 0x004fc800000006ff */
[----:B------:R-:W2:Y:S02]  /*38b0*/  SYNCS.PHASECHK.TRANS64.TRYWAIT P0, [UR5+0x8], R6 ;  /* 0x00000806ff0075a7 */ /* 0x000ea40008001105 */
[----:B--2---:R-:W-:Y:S05]  /*38c0*/  @P0 BRA `(.L_x_67) ;  /* 0x0000000000080947 */ /* 0x004fea0003800000 */
[----:B------:R-:W2:Y:S02]  /*38d0*/  SYNCS.PHASECHK.TRANS64.TRYWAIT P0, [UR5+0x8], R6 ;  /* 0x00000806ff0075a7 */ /* 0x000ea40008001105 */
[----:B--2---:R-:W-:Y:S05]  /*38e0*/  @!P0 BRA `(.L_x_68) ;  /* 0x0000008400548947 */ /* 0x004fea0003800000 */
.L_x_67:
[----:B------:R-:W3:Y:S01]  /*38f0*/  LDS R8, [UR6+0x120] ;  /* 0x00012006ff087984 */ /* 0x000ee20008000800 */
[----:B------:R-:W-:Y:S01]  /*3900*/  R2UR UR4, R0 ;  /* 0x00000000000472ca */ /* 0x000fe200000e0000 */
[----:B--2---:R-:W-:Y:S02]  /*3910*/  IMAD.MOV.U32 R6, RZ, RZ, 0xffff ;  /* 0x0000ffffff067424 */ /* 0x004fe400078e00ff */
[----:B------:R-:W-:-:S10]  /*3920*/  IMAD.MOV.U32 R5, RZ, RZ, 0x1 ;  /* 0x00000001ff057424 */ /* 0x000fd400078e00ff */
[----:B------:R-:W-:Y:S01]  /*3930*/  UPRMT UR4, UR4, 0x654, UR7 ;  /* 0x0000065404047896 */ /* 0x000fe20008000007 */
[----:B---3--:R-:W-:Y:S01]  /*3940*/  IMAD.SHL.U32 R7, R8, 0x20, RZ ;  /* 0x0000002008077824 */ /* 0x008fe200078e00ff */
[-C--:B------:R-:W-:Y:S02]  /*3950*/  SHF.L.U32 R6, R6, R8.reuse, RZ ;  /* 0x0000000806067219 */ /* 0x080fe400000006ff */
[----:B------:R-:W-:Y:S02]  /*3960*/  SHF.L.U32 R8, R5, R8, RZ ;  /* 0x0000000805087219 */ /* 0x000fe400000006ff */
[----:B------:R3:W-:Y:S04]  /*3970*/  STS [UR6+0x120], R7 ;  /* 0x00012007ff007988 */ /* 0x0007e80008000806 */
[----:B------:R3:W-:Y:S04]  /*3980*/  ATOMS.OR RZ, [UR5+0x14], R6 ;  /* 0x00001406ffff798c */ /* 0x0007e8000b000005 */
[----:B------:R3:W-:Y:S01]  /*3990*/  ATOMS.OR RZ, [UR5+0x18], R8 ;  /* 0x00001808ffff798c */ /* 0x0007e2000b000005 */
[----:B------:R-:W-:Y:S03]  /*39a0*/  SYNCS.ARRIVE.TRANS64.RED.A1T0 RZ, [UR4], RZ ;  /* 0x000000ffffff79a7 */ /* 0x000fe60008100404 */
[----:B------:R3:W-:Y:S01]  /*39b0*/  ATOMS.XOR RZ, [UR5+0x10], R5 ;  /* 0x00001005ffff798c */ /* 0x0007e2000b800005 */
[----:B------:R-:W-:Y:S05]  /*39c0*/  BRA `(.L_x_65) ;  /* 0x0000000000107947 */ /* 0x000fea0003800000 */
.L_x_58:
[----:B------:R-:W-:Y:S02]  /*39d0*/  MOV R5, 0xffffffff ;  /* 0xffffffff00057802 */ /* 0x000fe40000000f00 */
[----:B------:R-:W-:-:S03]  /*39e0*/  MOV R6, 0x3a10 ;  /* 0x00003a1000067802 */ /* 0x000fc60000000f00 */
[----:B------:R2:W-:Y:S04]  /*39f0*/  STS [UR6+0x120], R5 ;  /* 0x00012005ff007988 */ /* 0x0005e80008000806 */
[----:B-12--5:R-:W-:Y:S05]  /*3a00*/  CALL.REL.NOINC `($__internal_1_$__cuda_sm10x_tcgen05_guardrail_trap_phase_invalid_during_alloc) ;  /* 0x0000008c00d87944 */ /* 0x026fea0003c00000 */
.L_x_65:
[----:B------:R-:W-:Y:S05]  /*3a10*/  WARPSYNC.ALL ;  /* 0x0000000000007948 */ /* 0x000fea0003800000 */
[----:B------:R-:W4:Y:S01]  /*3a20*/  S2UR UR4, SR_CgaCtaId ;  /* 0x00000000000479c3 */ /* 0x000f220000008800 */
[----:B------:R-:W-:Y:S01]  /*3a30*/  UMOV UR62, 0x400 ;  /* 0x00000400003e7882 */ /* 0x000fe20000000000 */
[----:B------:R-:W4:Y:S01]  /*3a40*/  LDCU UR7, c[0x0][0x38c] ;  /* 0x00007180ff0777ac */ /* 0x000f220008000800 */
[----:B------:R-:W-:Y:S01]  /*3a50*/  LOP3.LUT R3, R3, 0xffff, RZ, 0xc0, !PT ;  /* 0x0000ffff03037812 */ /* 0x000fe200078ec0ff */
[----:B--2---:R-:W-:Y:S01]  /*3a60*/  IMAD.MOV.U32 R11, RZ, RZ, 0x1 ;  /* 0x00000001ff0b7424 */ /* 0x004fe200078e00ff */
[----:B------:R-:W-:Y:S01]  /*3a70*/  R2UR UR5, R2 ;  /* 0x00000000020572ca */ /* 0x000fe200000e0000 */
[----:B------:R-:W-:Y:S01]  /*3a80*/  IMAD.MOV.U32 R10, RZ, RZ, RZ ;  /* 0x000000ffff0a7224 */ /* 0x000fe200078e00ff */
[----:B------:R-:W-:-:S02]  /*3a90*/  LOP3.LUT R4, R4, 0xffff, RZ, 0xc0, !PT ;  /* 0x0000ffff04047812 */ /* 0x000fc400078ec0ff */
[----:B---3--:R-:W-:Y:S01]  /*3aa0*/  CS2R R8, SRZ ;  /* 0x0000000000087805 */ /* 0x008fe2000001ff00 */
[----:B------:R-:W-:Y:S01]  /*3ab0*/  UMOV UR9, URZ ;  /* 0x000000ff00097c82 */ /* 0x000fe20008000000 */
[----:B-1----:R-:W-:Y:S01]  /*3ac0*/  UMOV UR60, URZ ;  /* 0x000000ff003c7c82 */ /* 0x002fe20008000000 */
[----:B------:R-:W-:Y:S01]  /*3ad0*/  R2UR UR65, R4 ;  /* 0x00000000044172ca */ /* 0x000fe200000e0000 */
[----:B------:R-:W-:Y:S01]  /*3ae0*/  UMOV UR76, 0x0 ;  /* 0x00000000004c7882 */ /* 0x000fe20000000000 */
[----:B------:R-:W-:Y:S01]  /*3af0*/  UMOV UR77, 0x8400910 ;  /* 0x08400910004d7882 */ /* 0x000fe20000000000 */
[----:B------:R-:W-:Y:S01]  /*3b00*/  UMOV UR74, 0x0 ;  /* 0x00000000004a7882 */ /* 0x000fe20000000000 */
[----:B------:R-:W-:Y:S01]  /*3b10*/  UMOV UR75, 0x8400910 ;  /* 0x08400910004b7882 */ /* 0x000fe20000000000 */
[----:B------:R-:W-:Y:S01]  /*3b20*/  UMOV UR72, 0x0 ;  /* 0x0000000000487882 */ /* 0x000fe20000000000 */
[----:B------:R-:W-:Y:S01]  /*3b30*/  UMOV UR73, 0x8400910 ;  /* 0x0840091000497882 */ /* 0x000fe20000000000 */
[----:B------:R-:W-:-:S02]  /*3b40*/  UISETP.NE.AND UP3, UPT, UR5, URZ, UPT ;  /* 0x000000ff0500728c */ /* 0x000fc4000bf65270 */
[----:B----4-:R-:W-:Y:S01]  /*3b50*/  UIADD3 UR7, UPT, UPT, UR7, 0x7f, URZ ;  /* 0x0000007f07077890 */ /* 0x010fe2000fffe0ff */
[----:B------:R-:W-:Y:S01]  /*3b60*/  UMOV UR70, 0x0 ;  /* 0x0000000000467882 */ /* 0x000fe20000000000 */
[----:B------:R-:W-:Y:S01]  /*3b70*/  UMOV UR71, 0x8400910 ;  /* 0x0840091000477882 */ /* 0x000fe20000000000 */
[----:B------:R-:W-:Y:S01]  /*3b80*/  ULEA UR62, UR4, UR62, 0x18 ;  /* 0x0000003e043e7291 */ /* 0x000fe2000f8ec0ff */
[----:B------:R-:W-:Y:S02]  /*3b90*/  UMOV UR68, 0x0 ;  /* 0x0000000000447882 */ /* 0x000fe40000000000 */
[----:B------:R-:W-:Y:S01]  /*3ba0*/  UMOV UR4, URZ ;  /* 0x000000ff00047c82 */ /* 0x000fe20008000000 */
[----:B------:R-:W-:Y:S01]  /*3bb0*/  UIADD3 UR6, UPT, UPT, UR62, 0x8400, URZ ;  /* 0x000084003e067890 */ /* 0x000fe2000fffe0ff */
[----:B------:R-:W-:Y:S01]  /*3bc0*/  IMAD.U32 R14, RZ, RZ, UR4 ;  /* 0x00000004ff0e7e24 */ /* 0x000fe2000f8e00ff */
[----:B------:R-:W-:Y:S02]  /*3bd0*/  USHF.R.S32.HI UR4, URZ, 0x1f, UR7 ;  /* 0x0000001fff047899 */ /* 0x000fe40008011407 */
[----:B------:R-:W-:-:S02]  /*3be0*/  UIADD3 UR5, UPT, UPT, UR62, 0x18400, URZ ;  /* 0x000184003e057890 */ /* 0x000fc4000fffe0ff */
[----:B------:R-:W-:Y:S02]  /*3bf0*/  ULEA.HI UR4, UR4, UR7, URZ, 0x7 ;  /* 0x0000000704047291 */ /* 0x000fe4000f8f38ff */
[----:B------:R-:W-:Y:S02]  /*3c00*/  USHF.R.U32.HI UR6, URZ, 0x4, UR6 ;  /* 0x00000004ff067899 */ /* 0x000fe40008011606 */
[----:B------:R-:W-:Y:S02]  /*3c10*/  USHF.R.S32.HI UR8, URZ, 0x7, UR4 ;  /* 0x00000007ff087899 */ /* 0x000fe40008011404 */
[----:B------:R-:W-:Y:S01]  /*3c20*/  USHF.R.U32.HI UR5, URZ, 0x4, UR5 ;  /* 0x00000004ff057899 */ /* 0x000fe20008011605 */
[----:B------:R-:W-:Y:S01]  /*3c30*/  R2UR UR4, R3 ;  /* 0x00000000030472ca */ /* 0x000fe200000e0000 */
[----:B------:R-:W-:Y:S02]  /*3c40*/  UISETP.LT.AND UP0, UPT, UR8, 0x1, UPT ;  /* 0x000000010800788c */ /* 0x000fe4000bf01270 */
[----:B------:R-:W-:Y:S01]  /*3c50*/  ULOP3.LUT UR6, UR6, 0x3fff, URZ, 0xc0, !UPT ;  /* 0x00003fff06067892 */ /* 0x000fe2000f8ec0ff */
[----:B------:R-:W-:Y:S01]  /*3c60*/  IMAD.U32 R12, RZ, RZ, UR8 ;  /* 0x00000008ff0c7e24 */ /* 0x000fe2000f8e00ff */
[----:B------:R-:W-:-:S02]  /*3c70*/  ULOP3.LUT UR67, UR5, 0x3fff, URZ, 0xc0, !UPT ;  /* 0x00003fff05437892 */ /* 0x000fc4000f8ec0ff */
[----:B------:R-:W-:Y:S02]  /*3c80*/  ULOP3.LUT UR66, UR6, 0x10000, URZ, 0xfc, !UPT ;  /* 0x0001000006427892 */ /* 0x000fe4000f8efcff */
[----:B------:R-:W-:Y:S01]  /*3c90*/  ULOP3.LUT UR67, UR67, 0x10000, URZ, 0xfc, !UPT ;  /* 0x0001000043437892 */ /* 0x000fe2000f8efcff */
[----:B------:R-:W-:-:S03]  /*3ca0*/  UMOV UR69, 0x8400910 ;  /* 0x0840091000457882 */ /* 0x000fc60000000000 */
[----:B------:R-:W-:Y:S01]  /*3cb0*/  IMAD.U32 R13, RZ, RZ, UR4 ;  /* 0x00000004ff0d7e24 */ /* 0x000fe2000f8e00ff */
[----:B------:R-:W-:Y:S01]  /*3cc0*/  NOP ;  /* 0x0000000000007918 */ /* 0x000fe20000000000 */
[----:B------:R-:W-:Y:S06]  /*3cd0*/  BAR.ARV 0x6, 0xa0 ;  /* 0x0182800000007b1d */ /* 0x000fec0000002000 */
[----:B------:R-:W1:Y:S02]  /*3ce0*/  LDS R5, [UR62+0x120] ;  /* 0x0001203eff057984 */ /* 0x000e640008000800 */
[----:B-1----:R-:W-:-:S13]  /*3cf0*/  R2UR UR4, R5 ;  /* 0x00000000050472ca */ /* 0x002fda00000e0000 */
[----:B------:R-:W-:Y:S01]  /*3d00*/  IMAD.U32 R16, RZ, RZ, UR4 ;  /* 0x00000004ff107e24 */ /* 0x000fe2000f8e00ff */
[----:B------:R-:W-:-:S06]  /*3d10*/  USEL UR4, UR8, 0x1, !UP0 ;  /* 0x0000000108047887 */ /* 0x000fcc000c000000 */
[----:B------:R-:W-:-:S07]  /*3d20*/  IMAD.U32 R15, RZ, RZ, UR4 ;  /* 0x00000004ff0f7e24 */ /* 0x000fce000f8e00ff */
.L_x_76:
[C---:B------:R-:W-:Y:S02]  /*3d30*/  LEA R3, R10.reuse, UR62, 0x3 ;  /* 0x0000003e0a037c11 */ /* 0x040fe4000f8e18ff */
[----:B------:R-:W-:Y:S02]  /*3d40*/  SHF.L.U32 R4, R9, 0x1f, RZ ;  /* 0x0000001f09047819 */ /* 0x000fe400000006ff */
[----:B------:R-:W-:Y:S02]  /*3d50*/  LEA R5, R10, UR62, 0x4 ;  /* 0x0000003e0a057c11 */ /* 0x000fe4000f8e20ff */
[----:B------:R-:W1:Y:S02]  /*3d60*/  SYNCS.PHASECHK.TRANS64.TRYWAIT P0, [R3+URZ+0x70], R4 ;  /* 0x00007004030075a7 */ /* 0x000e6400080011ff */
[----:B-1----:R-:W-:Y:S05]  /*3d70*/  @!P0 BRA `(.L_x_69) ;  /* 0x0000008000488947 */ /* 0x002fea0003800000 */
.L_x_201:
[----:B-1----:R-:W1:Y:S01]  /*3d80*/  LDS.128 R4, [R5+0x100] ;  /* 0x0001000005047984 */ /* 0x002e620000000c00 */
[----:B------:R-:W-:Y:S02]  /*3d90*/  VIADD R3, R3, 0x80 ;  /* 0x0000008003037836 */ /* 0x000fe40000000000 */
[----:B------:R-:W-:Y:S01]  /*3da0*/  VIADD R10, R10, 0x1 ;  /* 0x000000010a0a7836 */ /* 0x000fe20000000000 */
[----:B------:R-:W-:Y:S01]  /*3db0*/  @!PT LDS RZ, [RZ] ;  /* 0x00000000fffff984 */ /* 0x000fe20000000800 */
[----:B------:R-:W-:Y:S01]  /*3dc0*/  @!PT LDS RZ, [RZ] ;  /* 0x00000000fffff984 */ /* 0x000fe20000000800 */
[----:B------:R-:W-:Y:S01]  /*3dd0*/  @!PT LDS RZ, [RZ] ;  /* 0x00000000fffff984 */ /* 0x000fe20000000800 */
[----:B------:R-:W-:Y:S01]  /*3de0*/  @!PT LDS RZ, [RZ] ;  /* 0x00000000fffff984 */ /* 0x000fe20000000800 */
[----:B------:R2:W-:Y:S06]  /*3df0*/  MEMBAR.ALL.CTA ;  /* 0x0000000000007992 */ /* 0x0005ec0000008000 */
[----:B--2---:R-:W2:Y:S01]  /*3e00*/  FENCE.VIEW.ASYNC.S ;  /* 0x00000000000073c6 */ /* 0x004ea20000000000 */
[----:B------:R-:W-:-:S04]  /*3e10*/  PRMT R3, RZ, 0x654, R3 ;  /* 0x00000654ff037816 */ /* 0x000fc80000000003 */
[----:B--2---:R2:W-:Y:S01]  /*3e20*/  SYNCS.ARRIVE.TRANS64.RED.A1T0 RZ, [R3+URZ], RZ ;  /* 0x000000ff03ff79a7 */ /* 0x0045e200081004ff */
[----:B-1----:R-:W-:Y:S01]  /*3e30*/  LOP3.LUT P1, RZ, R6, 0x1, RZ, 0xc0, !PT ;  /* 0x0000000106ff7812 */ /* 0x002fe2000782c0ff */
[----:B--2---:R-:W-:-:S12]  /*3e40*/  BRA.U UP3, `(.L_x_70) ;  /* 0x00000009032c7547 */ /* 0x004fd8000b800000 */
[----:B------:R-:W1:Y:S01]  /*3e50*/  LDCU UR4, c[0x0][0x38c] ;  /* 0x00007180ff0477ac */ /* 0x000e620008000800 */
[----:B------:R-:W-:Y:S02]  /*3e60*/  R2UR UR5, R14 ;  /* 0x000000000e0572ca */ /* 0x000fe400000e0000 */
[----:B------:R-:W-:Y:S02]  /*3e70*/  PLOP3.LUT P2, PT, PT, PT, PT, 0x80, 0x8 ;  /* 0x000000000008781c */ /* 0x000fe40003f4f070 */
[----:B------:R-:W-:Y:S02]  /*3e80*/  SHF.L.U32 R5, R11, 0x1f, RZ ;  /* 0x0000001f0b057819 */ /* 0x000fe400000006ff */
[----:B------:R-:W-:-:S07]  /*3e90*/  R2UR UR6, R16 ;  /* 0x00000000100672ca */ /* 0x000fce00000e0000 */
[----:B------:R-:W-:Y:S02]  /*3ea0*/  ULEA UR7, UR5, UR62, 0x3 ;  /* 0x0000003e05077291 */ /* 0x000fe4000f8e18ff */
[----:B-1----:R-:W-:-:S04]  /*3eb0*/  UISETP.GE.AND UP0, UPT, UR4, 0x1, UPT ;  /* 0x000000010400788c */ /* 0x002fc8000bf06270 */
[----:B------:R-:W-:Y:S01]  /*3ec0*/  IMAD.U32 R4, RZ, RZ, UR7 ;  /* 0x00000007ff047e24 */ /* 0x000fe2000f8e00ff */
[----:B------:R-:W-:Y:S01]  /*3ed0*/  ULEA UR8, UR5, UR6, 0x7 ;  /* 0x0000000605087291 */ /* 0x000fe2000f8e38ff */
[----:B------:R-:W-:-:S05]  /*3ee0*/  PLOP3.LUT P0, PT, PT, PT, UP0, 0x80, 0x8 ;  /* 0x000000000008781c */ /* 0x000fca0003f0f008 */
[----:B------:R-:W-:-:S08]  /*3ef0*/  @UP0 ULEA UR4, UR9, UR62, 0x3 ;  /* 0x0000003e09040291 */ /* 0x000fd0000f8e18ff */
[----:B------:R-:W-:-:S04]  /*3f00*/  @P0 SHF.L.U32 R3, R8, 0x1f, RZ ;  /* 0x0000001f08030819 */ /* 0x000fc800000006ff */
[----:B------:R1:W2:Y:S01]  /*3f10*/  @P0 SYNCS.PHASECHK.TRANS64.TRYWAIT P2, [UR4], R3 ;  /* 0x00000003ff0005a7 */ /* 0x0002a20008041104 */
[----:B------:R-:W3:Y:S02]  /*3f20*/  SYNCS.PHASECHK.TRANS64.TRYWAIT P0, [UR7+0xb0], R5 ;  /* 0x0000b005ff0075a7 */ /* 0x000ee40008001107 */
[----:B-123--:R-:W-:Y:S05]  /*3f30*/  @!P0 BRA `(.L_x_71) ;  /* 0x0000007c00ec8947 */ /* 0x00efea0003800000 */
.L_x_203:
[----:B------:R-:W-:Y:S01]  /*3f40*/  UMOV UR64, UR60 ;  /* 0x0000003c00407c82 */ /* 0x000fe20008000000 */
[----:B------:R-:W-:Y:S05]  /*3f50*/  BRA.U !UP0, `(.L_x_72) ;  /* 0x0000000508d07547 */ /* 0x000fea000b800000 */
[----:B------:R-:W-:Y:S01]  /*3f60*/  R2UR UR4, R15 ;  /* 0x000000000f0472ca */ /* 0x000fe200000e0000 */
[----:B------:R-:W-:Y:S01]  /*3f70*/  UPLOP3.LUT UP2, UPT, UPT, UPT, UPT, 0x40, 0x4 ;  /* 0x000000000004789c */ /* 0x000fe20003f4e870 */
[----:B------:R-:W-:Y:S01]  /*3f80*/  R2UR UR61, R12 ;  /* 0x000000000c3d72ca */ /* 0x000fe200000e0000 */
[----:B------:R-:W-:-:S10]  /*3f90*/  UMOV UR7, UR9 ;  /* 0x0000000900077c82 */ /* 0x000fd40008000000 */
[----:B------:R-:W-:-:S12]  /*3fa0*/  UIADD3 UR64, UPT, UPT, UR4, UR60, URZ ;  /* 0x0000003c04407290 */ /* 0x000fd8000fffe0ff */
.L_x_75:
[----:B--2---:R-:W-:Y:S01]  /*3fb0*/  ULEA UR5, UR7, UR62, 0x3 ;  /* 0x0000003e07057291 */ /* 0x004fe2000f8e18ff */
[----:B------:R-:W-:Y:S11]  /*3fc0*/  @P2 BRA `(.L_x_73) ;  /* 0x00000000000c2947 */ /* 0x000ff60003800000 */
[----:B-1----:R-:W-:Y:S04]  /*3fd0*/  SHF.L.U32 R5, R8, 0x1f, RZ ;  /* 0x0000001f08057819 */ /* 0x002fe800000006ff */
[----:B------:R-:W1:Y:S02]  /*3fe0*/  SYNCS.PHASECHK.TRANS64.TRYWAIT P0, [UR5], R5 ;  /* 0x00000005ff0075a7 */ /* 0x000e640008001105 */
[----:B-1----:R-:W-:Y:S05]  /*3ff0*/  @!P0 BRA `(.L_x_74) ;  /* 0x0000007c00d88947 */ /* 0x002fea0003800000 */
.L_x_73:
[----:B------:R-:W-:Y:S01]  /*4000*/  UISETP.NE.AND UP0, UPT, UR61, 0x1, UPT ;  /* 0x000000013d00788c */ /* 0x000fe2000bf05270 */
[----:B------:R-:W-:Y:S01]  /*4010*/  PLOP3.LUT P2, PT, PT, PT, PT, 0x80, 0x8 ;  /* 0x000000000008781c */ /* 0x000fe20003f4f070 */
[----:B------:R-:W-:Y:S01]  /*4020*/  UIADD3 UR9, UPT, UPT, UR7, 0x1, URZ ;  /* 0x0000000107097890 */ /* 0x000fe2000fffe0ff */
[----:B------:R-:W-:Y:S01]  /*4030*/  MOV.SPILL R6, UR65 ;  /* 0x0000004100067c02 */ /* 0x000fe20009000f00 */
[----:B------:R-:W-:Y:S01]  /*4040*/  UIADD3 UR63, UPT, UPT, UR5, 0x10, URZ ;  /* 0x00000010053f7890 */ /* 0x000fe2000fffe0ff */
[----:B-1----:R-:W-:Y:S01]  /*4050*/  MOV.SPILL R5, UR64 ;  /* 0x0000004000057c02 */ /* 0x002fe20009000f00 */
[----:B------:R-:W-:Y:S01]  /*4060*/  UISETP.NE.AND UP1, UPT, UR9, 0x2, UPT ;  /* 0x000000020900788c */ /* 0x000fe2000bf25270 */
[----:B------:R-:W-:Y:S01]  /*4070*/  PLOP3.LUT P0, PT, PT, PT, UP0, 0x80, 0x8 ;  /* 0x000000000008781c */ /* 0x000fe20003f0f008 */
[----:B------:R-:W-:Y:S02]  /*4080*/  ULEA UR6, UR7, UR67, 0xc ;  /* 0x0000004307067291 */ /* 0x000fe4000f8e60ff */
[----:B------:R-:W-:Y:S02]  /*4090*/  USEL UR5, URZ, 0x1, UP1 ;  /* 0x00000001ff057887 */ /* 0x000fe40008800000 */
[----:B------:R-:W-:Y:S02]  /*40a0*/  USEL UR9, UR9, URZ, UP1 ;  /* 0x000000ff09097287 */ /* 0x000fe40008800000 */
[----:B------:R-:W-:Y:S02]  /*40b0*/  ULEA UR4, UR7, UR66, 0xb ;  /* 0x0000004207047291 */ /* 0x000fe4000f8e58ff */
[----:B------:R-:W-:Y:S01]  /*40c0*/  @UP0 ULEA UR7, UR9, UR62, 0x3 ;  /* 0x0000003e09070291 */ /* 0x000fe2000f8e18ff */
[----:B------:R-:W-:Y:S01]  /*40d0*/  LOP3.LUT R8, R8, UR5, RZ, 0x3c, !PT ;  /* 0x0000000508087c12 */ /* 0x000fe2000f8e3cff */
[----:B------:R-:W-:Y:S02]  /*40e0*/  UIADD3 UR20, UPT, UPT, UR6, 0x2, URZ ;  /* 0x0000000206147890 */ /* 0x000fe4000fffe0ff */
[----:B------:R-:W-:Y:S01]  /*40f0*/  UIADD3 UR18, UPT, UPT, UR4, 0x2, URZ ;  /* 0x0000000204127890 */ /* 0x000fe2000fffe0ff */
[----:B------:R-:W-:Y:S01]  /*4100*/  @P0 SHF.L.U32 R3, R8, 0x1f, RZ ;  /* 0x0000001f08030819 */ /* 0x000fe200000006ff */
[----:B------:R-:W-:Y:S02]  /*4110*/  UIADD3 UR16, UPT, UPT, UR6, 0x4, URZ ;  /* 0x0000000406107890 */ /* 0x000fe4000fffe0ff */
[----:B------:R-:W-:Y:S01]  /*4120*/  UIADD3 UR10, UPT, UPT, UR4, 0x4, URZ ;  /* 0x00000004040a7890 */ /* 0x000fe2000fffe0ff */
[----:B------:R2:W3:Y:S01]  /*4130*/  @P0 SYNCS.PHASECHK.TRANS64.TRYWAIT P2, [UR7], R3 ;  /* 0x00000003ff0005a7 */ /* 0x0004e20008041107 */
[----:B------:R-:W-:Y:S02]  /*4140*/  UIADD3 UR14, UPT, UPT, UR6, 0x6, URZ ;  /* 0x00000006060e7890 */ /* 0x000fe4000fffe0ff */
        /* <DEDUP_REMOVED lines=21> */
[----:B------:R-:W-:Y:S01]  /*42a0*/  UIADD3 UR61, UPT, UPT, UR61, -0x1, URZ ;  /* 0xffffffff3d3d7890 */ /* 0x000fe2000fffe0ff */
[----:B------:R-:W-:Y:S01]  /*42b0*/  UMOV UR7, 0x40004040 ;  /* 0x4000404000077882 */ /* 0x000fe20000000000 */
[----:B------:R-:W-:Y:S01]  /*42c0*/  UMOV UR64, 0x0 ;  /* 0x0000000000407882 */ /* 0x000fe20000000000 */
[----:B------:R-:W-:Y:S01]  /*42d0*/  UMOV UR65, 0x8400910 ;  /* 0x0840091000417882 */ /* 0x000fe20000000000 */
[----:B------:R-:W-:Y:S01]  /*42e0*/  UMOV UR5, 0x40004040 ;  /* 0x4000404000057882 */ /* 0x000fe20000000000 */
[----:B------:R-:W-:Y:S01]  /*42f0*/  UMOV UR21, 0x40004040 ;  /* 0x4000404000157882 */ /* 0x000fe20000000000 */
[----:B------:R1:W-:Y:S01]  /*4300*/  UTCHMMA.2CTA gdesc[UR4], gdesc[UR6], tmem[UR8], tmem[UR64], idesc[UR65], UP2 ;  /* 0x00ff4006040075ea */ /* 0x0003e20009200008 */
[----:B------:R-:W-:Y:S01]  /*4310*/  UPLOP3.LUT UP2, UPT, UPT, UPT, UPT, 0x80, 0x8 ;  /* 0x000000000008789c */ /* 0x000fe20003f4f070 */
[----:B------:R-:W-:Y:S01]  /*4320*/  UMOV UR19, 0x40004040 ;  /* 0x4000404000137882 */ /* 0x000fe20000000000 */
[----:B------:R-:W-:Y:S01]  /*4330*/  UMOV UR17, 0x40004040 ;  /* 0x4000404000117882 */ /* 0x000fe20000000000 */
[----:B------:R4:W-:Y:S01]  /*4340*/  UTCHMMA.2CTA gdesc[UR18], gdesc[UR20], tmem[UR8], tmem[UR64], idesc[UR65], UPT ;  /* 0x00ff4014120075ea */ /* 0x0009e2000ba00008 */
        /* <DEDUP_REMOVED lines=19> */
[----:B-1----:R-:W-:Y:S01]  /*4480*/  UMOV UR7, 0x8400910 ;  /* 0x0840091000077882 */ /* 0x002fe20000000000 */
[----:B------:R-:W-:Y:S01]  /*4490*/  UMOV UR35, 0x40004040 ;  /* 0x4000404000237882 */ /* 0x000fe20000000000 */
[----:B------:R-:W-:Y:S01]  /*44a0*/  UMOV UR33, 0x40004040 ;  /* 0x4000404000217882 */ /* 0x000fe20000000000 */
[----:B------:R-:W-:Y:S01]  /*44b0*/  UMOV UR27, 0x40004040 ;  /* 0x40004040001b7882 */ /* 0x000fe20000000000 */
[----:B------:R-:W-:Y:S01]  /*44c0*/  UMOV UR25, 0x40004040 ;  /* 0x4000404000197882 */ /* 0x000fe20000000000 */
[----:B----4-:R-:W-:Y:S02]  /*44d0*/  UIADD3 UR20, UPT, UPT, UR4, 0x602, URZ ;  /* 0x0000060204147890 */ /* 0x010fe4000fffe0ff */
[----:B------:R-:W-:Y:S02]  /*44e0*/  UIADD3 UR18, UPT, UPT, UR6, 0xc04, URZ ;  /* 0x00000c0406127890 */ /* 0x000fe4000fffe0ff */
[----:B--2---:R-:W-:Y:S02]  /*44f0*/  UIADD3 UR16, UPT, UPT, UR4, 0x604, URZ ;  /* 0x0000060404107890 */ /* 0x004fe4000fffe0ff */
[----:B------:R-:W-:Y:S01]  /*4500*/  UIADD3 UR10, UPT, UPT, UR6, 0xc06, URZ ;  /* 0x00000c06060a7890 */ /* 0x000fe2000fffe0ff */
[----:B------:R-:W-:Y:S01]  /*4510*/  R2UR.FILL UR65, R6 ;  /* 0x00000000064172ca */ /* 0x000fe200004e0000 */
[----:B------:R-:W-:Y:S01]  /*4520*/  UMOV UR14, 0x0 ;  /* 0x00000000000e7882 */ /* 0x000fe20000000000 */
[----:B------:R-:W-:Y:S01]  /*4530*/  UMOV UR15, 0x8400910 ;  /* 0x08400910000f7882 */ /* 0x000fe20000000000 */
[----:B------:R-:W-:Y:S01]  /*4540*/  UMOV UR12, 0x0 ;  /* 0x00000000000c7882 */ /* 0x000fe20000000000 */
[----:B------:R-:W-:Y:S01]  /*4550*/  UTCHMMA.2CTA gdesc[UR28], gdesc[UR30], tmem[UR8], tmem[UR14], idesc[UR15], UPT ;  /* 0x00ff0e1e1c0075ea */ /* 0x000fe2000ba00008 */
[----:B------:R-:W-:Y:S01]  /*4560*/  UTCHMMA.2CTA gdesc[UR56], gdesc[UR58], tmem[UR8], tmem[UR14], idesc[UR15], UPT ;  /* 0x00ff0e3a380075ea */ /* 0x000fe2000ba00008 */
[----:B------:R-:W-:Y:S01]  /*4570*/  UMOV UR13, 0x8400910 ;  /* 0x08400910000d7882 */ /* 0x000fe20000000000 */
[----:B------:R-:W-:Y:S01]  /*4580*/  UTCHMMA.2CTA gdesc[UR52], gdesc[UR54], tmem[UR8], tmem[UR14], idesc[UR15], UPT ;  /* 0x00ff0e36340075ea */ /* 0x000fe2000ba00008 */
[----:B------:R-:W-:Y:S01]  /*4590*/  UIADD3 UR4, UPT, UPT, UR4, 0x606, URZ ;  /* 0x0000060604047890 */ /* 0x000fe2000fffe0ff */
[----:B------:R-:W-:Y:S01]  /*45a0*/  UTCHMMA.2CTA gdesc[UR48], gdesc[UR50], tmem[UR8], tmem[UR12], idesc[UR13], UPT ;  /* 0x00ff0c32300075ea */ /* 0x000fe2000ba00008 */
[----:B------:R-:W-:Y:S01]  /*45b0*/  UTCHMMA.2CTA gdesc[UR44], gdesc[UR46], tmem[UR8], tmem[UR12], idesc[UR13], UPT ;  /* 0x00ff0c2e2c0075ea */ /* 0x000fe2000ba00008 */
[----:B------:R-:W-:Y:S01]  /*45c0*/  UMOV UR6, 0x0 ;  /* 0x0000000000067882 */ /* 0x000fe20000000000 */
[----:B------:R-:W-:Y:S01]  /*45d0*/  UTCHMMA.2CTA gdesc[UR40], gdesc[UR42], tmem[UR8], tmem[UR12], idesc[UR13], UPT ;  /* 0x00ff0c2a280075ea */ /* 0x000fe2000ba00008 */
[----:B------:R1:W-:Y:S01]  /*45e0*/  UTCHMMA.2CTA gdesc[UR36], gdesc[UR38], tmem[UR8], tmem[UR6], idesc[UR7], UPT ;  /* 0x00ff0626240075ea */ /* 0x0003e2000ba00008 */
[----:B------:R2:W-:Y:S01]  /*45f0*/  UTCHMMA.2CTA gdesc[UR32], gdesc[UR34], tmem[UR8], tmem[UR76], idesc[UR77], UPT ;  /* 0x00ff4c22200075ea */ /* 0x0005e2000ba00008 */
[----:B------:R-:W-:Y:S01]  /*4600*/  UMOV UR23, 0x40004040 ;  /* 0x4000404000177882 */ /* 0x000fe20000000000 */
[----:B------:R2:W-:Y:S01]  /*4610*/  UTCHMMA.2CTA gdesc[UR24], gdesc[UR26], tmem[UR8], tmem[UR74], idesc[UR75], UPT ;  /* 0x00ff4a1a180075ea */ /* 0x0005e2000ba00008 */
[----:B------:R-:W-:Y:S01]  /*4620*/  R2UR.FILL UR64, R5 ;  /* 0x00000000054072ca */ /* 0x000fe200004e0000 */
[----:B------:R2:W-:Y:S01]  /*4630*/  UTCHMMA.2CTA gdesc[UR20], gdesc[UR22], tmem[UR8], tmem[UR72], idesc[UR73], UPT ;  /* 0x00ff4816140075ea */ /* 0x0005e2000ba00008 */
[----:B------:R2:W-:Y:S01]  /*4640*/  UTCHMMA.2CTA gdesc[UR16], gdesc[UR18], tmem[UR8], tmem[UR70], idesc[UR71], UPT ;  /* 0x00ff4612100075ea */ /* 0x0005e2000ba00008 */
[----:B------:R2:W-:Y:S01]  /*4650*/  UTCHMMA.2CTA gdesc[UR4], gdesc[UR10], tmem[UR8], tmem[UR68], idesc[UR69], UPT ;  /* 0x00ff440a040075ea */ /* 0x0005e2000ba00008 */
[----:B------:R2:W-:Y:S09]  /*4660*/  UTCBAR.2CTA.MULTICAST [UR63], URZ, UR65 ;  /* 0x000000ff3f0073e9 */ /* 0x0005f20008200841 */
[----:B------:R-:W-:Y:S01]  /*4670*/  UISETP.NE.AND UP0, UPT, UR60, UR64, UPT ;  /* 0x000000403c00728c */ /* 0x000fe2000bf05270 */
[----:B-1----:R-:W-:Y:S08]  /*4680*/  UMOV UR7, UR9 ;  /* 0x0000000900077c82 */ /* 0x002ff00008000000 */
[----:B---3--:R-:W-:Y:S05]  /*4690*/  BRA.U UP0, `(.L_x_75) ;  /* 0xfffffff900447547 */ /* 0x008fea000b83ffff */
.L_x_72:
[----:B--2---:R-:W-:Y:S01]  /*46a0*/  R2UR UR4, R4 ;  /* 0x00000000040472ca */ /* 0x004fe200000e0000 */
[----:B------:R-:W-:Y:S01]  /*46b0*/  UMOV UR60, UR64 ;  /* 0x00000040003c7c82 */ /* 0x000fe20008000000 */
[----:B------:R-:W-:-:S11]  /*46c0*/  R2UR UR5, R13 ;  /* 0x000000000d0572ca */ /* 0x000fd600000e0000 */
[----:B------:R-:W-:-:S09]  /*46d0*/  UIADD3 UR4, UPT, UPT, UR4, 0x90, URZ ;  /* 0x0000009004047890 */ /* 0x000fd2000fffe0ff */
[----:B------:R2:W-:Y:S01]  /*46e0*/  UTCBAR.2CTA.MULTICAST [UR4], URZ, UR5 ;  /* 0x000000ff040073e9 */ /* 0x0005e20008200805 */
[----:B------:R-:W-:Y:S02]  /*46f0*/  NOP ;  /* 0x0000000000007918 */ /* 0x000fe40000000000 */
.L_x_70:
[----:B--2---:R-:W-:Y:S02]  /*4700*/  R2UR UR4, R14 ;  /* 0x000000000e0472ca */ /* 0x004fe400000e0000 */
[----:B------:R-:W-:-:S04]  /*4710*/  ISETP.NE.AND P0, PT, R10, 0x2, PT ;  /* 0x000000020a00780c */ /* 0x000fc80003f05270 */
[----:B-1----:R-:W-:Y:S02]  /*4720*/  SEL R3, RZ, 0x1, P0 ;  /* 0x00000001ff037807 */ /* 0x002fe40000000000 */
[----:B------:R-:W-:Y:S02]  /*4730*/  SEL R10, R10, RZ, P0 ;  /* 0x000000ff0a0a7207 */ /* 0x000fe40000000000 */
[----:B------:R-:W-:-:S03]  /*4740*/  LOP3.LUT R9, R9, R3, RZ, 0x3c, !PT ;  /* 0x0000000309097212 */ /* 0x000fc600078e3cff */
[----:B------:R-:W-:-:S04]  /*4750*/  UIADD3 UR4, UPT, UPT, UR4, 0x1, URZ ;  /* 0x0000000104047890 */ /* 0x000fc8000fffe0ff */
[----:B------:R-:W-:-:S04]  /*4760*/  UISETP.NE.AND UP0, UPT, UR4, 0x4, UPT ;  /* 0x000000040400788c */ /* 0x000fc8000bf05270 */
[----:B------:R-:W-:Y:S02]  /*4770*/  USEL UR5, URZ, 0x1, UP0 ;  /* 0x00000001ff057887 */ /* 0x000fe40008000000 */
[----:B------:R-:W-:-:S04]  /*4780*/  USEL UR4, UR4, URZ, UP0 ;  /* 0x000000ff04047287 */ /* 0x000fc80008000000 */
[----:B------:R-:W-:Y:S02]  /*4790*/  LOP3.LUT R11, R11, UR5, RZ, 0x3c, !PT ;  /* 0x000000050b0b7c12 */ /* 0x000fe4000f8e3cff */
[----:B------:R-:W-:Y:S01]  /*47a0*/  IMAD.U32 R14, RZ, RZ, UR4 ;  /* 0x00000004ff0e7e24 */ /* 0x000fe2000f8e00ff */
[----:B------:R-:W-:Y:S06]  /*47b0*/  @P1 BRA `(.L_x_76) ;  /* 0xfffffff4005c1947 */ /* 0x000fec000383ffff */
[----:B------:R-:W1:Y:S01]  /*47c0*/  S2UR UR8, SR_CgaCtaId ;  /* 0x00000000000879c3 */ /* 0x000e620000008800 */
[----:B------:R-:W-:Y:S02]  /*47d0*/  ELECT P0, URZ, PT ;  /* 0x0000000000ff782f */ /* 0x000fe40003800000 */
[----:B------:R-:W-:Y:S01]  /*47e0*/  R2UR UR5, R2 ;  /* 0x00000000020572ca */ /* 0x000fe200000e0000 */
[----:B------:R-:W-:Y:S01]  /*47f0*/  UMOV UR4, 0x40 ;  /* 0x0000004000047882 */ /* 0x000fe20000000000 */
[----:B------:R-:W-:-:S03]  /*4800*/  IMAD.MOV.U32 R2, RZ, RZ, 0x1 ;  /* 0x00000001ff027424 */ /* 0x000fc600078e00ff */
[----:B------:R-:W-:Y:S08]  /*4810*/  UVIRTCOUNT.DEALLOC.SMPOOL 0x80 ;  /* 0x000000800000784c */ /* 0x000ff00000000000 */
[----:B------:R-:W-:Y:S02]  /*4820*/  UISETP.NE.AND UP1, UPT, UR5, URZ, UPT ;  /* 0x000000ff0500728c */ /* 0x000fe4000bf25270 */
[----:B-1----:R-:W-:-:S09]  /*4830*/  ULEA UR8, UR8, UR4, 0x18 ;  /* 0x0000000408087291 */ /* 0x002fd2000f8ec0ff */
[----:B------:R1:W-:Y:S01]  /*4840*/  @P0 STS.U8 [UR8+0x1c], R2 ;  /* 0x00001c02ff000988 */ /* 0x0003e20008000008 */
[----:B------:R-:W-:Y:S05]  /*4850*/  BRA.U UP1, `(.L_x_77) ;  /* 0x0000000101a87547 */ /* 0x000fea000b800000 */
[----:B------:R-:W-:Y:S01]  /*4860*/  R2UR UR4, R14 ;  /* 0x000000000e0472ca */ /* 0x000fe200000e0000 */
[----:B------:R-:W-:Y:S01]  /*4870*/  UIADD3 UR7, UPT, UPT, UR62, 0xb0, URZ ;  /* 0x000000b03e077890 */ /* 0x000fe2000fffe0ff */
[----:B------:R-:W-:-:S11]  /*4880*/  SHF.L.U32 R3, R11, 0x1f, RZ ;  /* 0x0000001f0b037819 */ /* 0x000fd600000006ff */
[----:B------:R-:W-:-:S09]  /*4890*/  ULEA UR4, UR4, UR7, 0x3 ;  /* 0x0000000704047291 */ /* 0x000fd2000f8e18ff */
[----:B------:R-:W2:Y:S02]  /*48a0*/  SYNCS.PHASECHK.TRANS64.TRYWAIT P0, [UR4], R3 ;  /* 0x00000003ff0075a7 */ /* 0x000ea40008001104 */
[----:B--2---:R-:W-:Y:S05]  /*48b0*/  @!P0 BRA `(.L_x_78) ;  /* 0x0000007400c08947 */ /* 0x004fea0003800000 */
.L_x_206:
[----:B------:R-:W-:-:S13]  /*48c0*/  R2UR UR4, R14 ;  /* 0x000000000e0472ca */ /* 0x000fda00000e0000 */
[----:B------:R-:W-:-:S04]  /*48d0*/  UIADD3 UR4, UPT, UPT, UR4, 0x1, URZ ;  /* 0x0000000104047890 */ /* 0x000fc8000fffe0ff */
[----:B------:R-:W-:-:S04]  /*48e0*/  UISETP.NE.AND UP0, UPT, UR4, 0x4, UPT ;  /* 0x000000040400788c */ /* 0x000fc8000bf05270 */
[----:B------:R-:W-:Y:S02]  /*48f0*/  USEL UR6, URZ, 0x1, UP0 ;  /* 0x00000001ff067887 */ /* 0x000fe40008000000 */
[----:B------:R-:W-:-:S04]  /*4900*/  USEL UR4, UR4, URZ, UP0 ;  /* 0x000000ff04047287 */ /* 0x000fc80008000000 */
[----:B------:R-:W-:Y:S01]  /*4910*/  ULEA UR5, UR4, UR7, 0x3 ;  /* 0x0000000704057291 */ /* 0x000fe2000f8e18ff */
[----:B-1----:R-:W-:-:S04]  /*4920*/  LOP3.LUT R3, R11, UR6, RZ, 0x3c, !PT ;  /* 0x000000060b037c12 */ /* 0x002fc8000f8e3cff */
[----:B------:R-:W-:-:S04]  /*4930*/  SHF.L.U32 R4, R3, 0x1f, RZ ;  /* 0x0000001f03047819 */ /* 0x000fc800000006ff */
[----:B------:R-:W1:Y:S02]  /*4940*/  SYNCS.PHASECHK.TRANS64.TRYWAIT P0, [UR5], R4 ;  /* 0x00000004ff0075a7 */ /* 0x000e640008001105 */
[----:B-1----:R-:W-:Y:S05]  /*4950*/  @!P0 BRA `(.L_x_79) ;  /* 0x0000007400b08947 */ /* 0x002fea0003800000 */
.L_x_208:
[----:B------:R-:W-:-:S04]  /*4960*/  UIADD3 UR4, UPT, UPT, UR4, 0x1, URZ ;  /* 0x0000000104047890 */ /* 0x000fc8000fffe0ff */
[----:B------:R-:W-:-:S04]  /*4970*/  UISETP.NE.AND UP0, UPT, UR4, 0x4, UPT ;  /* 0x000000040400788c */ /* 0x000fc8000bf05270 */
[----:B------:R-:W-:Y:S02]  /*4980*/  USEL UR6, URZ, 0x1, UP0 ;  /* 0x00000001ff067887 */ /* 0x000fe40008000000 */
[----:B------:R-:W-:-:S04]  /*4990*/  USEL UR4, UR4, URZ, UP0 ;  /* 0x000000ff04047287 */ /* 0x000fc80008000000 */
[----:B------:R-:W-:Y:S01]  /*49a0*/  ULEA UR5, UR4, UR7, 0x3 ;  /* 0x0000000704057291 */ /* 0x000fe2000f8e18ff */
[----:B------:R-:W-:-:S04]  /*49b0*/  LOP3.LUT R3, R3, UR6, RZ, 0x3c, !PT ;  /* 0x0000000603037c12 */ /* 0x000fc8000f8e3cff */
[----:B-1----:R-:W-:-:S04]  /*49c0*/  SHF.L.U32 R4, R3, 0x1f, RZ ;  /* 0x0000001f03047819 */ /* 0x002fc800000006ff */
[----:B------:R-:W1:Y:S02]  /*49d0*/  SYNCS.PHASECHK.TRANS64.TRYWAIT P0, [UR5], R4 ;  /* 0x00000004ff0075a7 */ /* 0x000e640008001105 */
[----:B-1----:R-:W-:Y:S05]  /*49e0*/  @!P0 BRA `(.L_x_80) ;  /* 0x0000007400a48947 */ /* 0x002fea0003800000 */
.L_x_210:
[----:B------:R-:W-:-:S04]  /*49f0*/  UIADD3 UR4, UPT, UPT, UR4, 0x1, URZ ;  /* 0x0000000104047890 */ /* 0x000fc8000fffe0ff */
[----:B------:R-:W-:-:S04]  /*4a00*/  UISETP.NE.AND UP0, UPT, UR4, 0x4, UPT ;  /* 0x000000040400788c */ /* 0x000fc8000bf05270 */
[----:B------:R-:W-:Y:S02]  /*4a10*/  USEL UR5, URZ, 0x1, UP0 ;  /* 0x00000001ff057887 */ /* 0x000fe40008000000 */
[----:B------:R-:W-:-:S04]  /*4a20*/  USEL UR4, UR4, URZ, UP0 ;  /* 0x000000ff04047287 */ /* 0x000fc80008000000 */
[----:B------:R-:W-:Y:S01]  /*4a30*/  ULEA UR4, UR4, UR7, 0x3 ;  /* 0x0000000704047291 */ /* 0x000fe2000f8e18ff */
[----:B------:R-:W-:-:S04]  /*4a40*/  LOP3.LUT R3, R3, UR5, RZ, 0x3c, !PT ;  /* 0x0000000503037c12 */ /* 0x000fc8000f8e3cff */
[----:B------:R-:W-:Y:S01]  /*4a50*/  SHF.L.U32 R3, R3, 0x1f, RZ ;  /* 0x0000001f03037819 */ /* 0x000fe200000006ff */
[----:B-1----:R-:W-:-:S04]  /*4a60*/  IMAD.U32 R2, RZ, RZ, UR4 ;  /* 0x00000004ff027e24 */ /* 0x002fc8000f8e00ff */
[----:B------:R1:W2:Y:S03]  /*4a70*/  SYNCS.PHASECHK.TRANS64.TRYWAIT P0, [R2+URZ], R3 ;  /* 0x00000003020075a7 */ /* 0x0002a600080011ff */
[----:B--2---:R-:W-:Y:S05]  /*4a80*/  @!P0 NANOSLEEP.SYNCS 0x989680 ;  /* 0x009896800000895d */ /* 0x004fea0003900000 */
[----:B------:R-:W2:Y:S02]  /*4a90*/  @!P0 SYNCS.PHASECHK.TRANS64 P0, [R2+URZ], R3 ;  /* 0x00000003020085a7 */ /* 0x000ea400080010ff */
[----:B--2---:R-:W-:Y:S05]  /*4aa0*/  @P0 BRA `(.L_x_81) ;  /* 0x0000000000240947 */ /* 0x004fea0003800000 */
.L_x_82:
[----:B--2---:R2:W3:Y:S02]  /*4ab0*/  SYNCS.PHASECHK.TRANS64.TRYWAIT P0, [R2+URZ], R3 ;  /* 0x00000003020075a7 */ /* 0x0044e400080011ff */
[----:B---3--:R-:W-:Y:S05]  /*4ac0*/  @!P0 NANOSLEEP.SYNCS 0x989680 ;  /* 0x009896800000895d */ /* 0x008fea0003900000 */
[----:B------:R-:W3:Y:S02]  /*4ad0*/  @!P0 SYNCS.PHASECHK.TRANS64 P0, [R2+URZ], R3 ;  /* 0x00000003020085a7 */ /* 0x000ee400080010ff */
[----:B---3--:R-:W-:Y:S05]  /*4ae0*/  @!P0 BRA `(.L_x_82) ;  /* 0xfffffffc00f08947 */ /* 0x008fea000383ffff */
[----:B------:R-:W-:Y:S05]  /*4af0*/  BRA `(.L_x_81) ;  /* 0x0000000000107947 */ /* 0x000fea0003800000 */
.L_x_77:
[----:B------:R-:W-:Y:S01]  /*4b00*/  R2UR UR5, R0 ;  /* 0x00000000000572ca */ /* 0x000fe200000e0000 */
[----:B------:R-:W-:-:S12]  /*4b10*/  UIADD3 UR4, UPT, UPT, UR62, 0xf0, URZ ;  /* 0x000000f03e047890 */ /* 0x000fd8000fffe0ff */
[----:B------:R-:W-:-:S09]  /*4b20*/  UPRMT UR4, UR5, 0x654, UR4 ;  /* 0x0000065405047896 */ /* 0x000fd20008000004 */
[----:B------:R-:W-:Y:S03]  /*4b30*/  SYNCS.ARRIVE.TRANS64.RED.A1T0 RZ, [UR4], RZ ;  /* 0x000000ffffff79a7 */ /* 0x000fe60008100404 */
.L_x_81:
[----:B-12---:R-:W-:Y:S01]  /*4b40*/  SHF.L.U32 R3, RZ, 0x1f, RZ ;  /* 0x0000001fff037819 */ /* 0x006fe200000006ff */
[----:B------:R-:W-:Y:S01]  /*4b50*/  UIADD3 UR4, UPT, UPT, UR62, 0xf0, URZ ;  /* 0x000000f03e047890 */ /* 0x000fe2000fffe0ff */
[----:B------:R-:W-:Y:S02]  /*4b60*/  PLOP3.LUT P0, PT, PT, PT, UP1, 0x80, 0x8 ;  /* 0x000000000008781c */ /* 0x000fe40003f0f018 */
[----:B------:R-:W1:Y:S02]  /*4b70*/  SYNCS.PHASECHK.TRANS64.TRYWAIT P1, [UR62+0xf0], R3 ;  /* 0x0000f003ff0075a7 */ /* 0x000e64000802113e */
[----:B-1----:R-:W-:Y:S09]  /*4b80*/  @!P1 BRA `(.L_x_83) ;  /* 0x0000007400549947 */ /* 0x002ff20003800000 */
.L_x_212:
[----:B------:R-:W-:Y:S02]  /*4b90*/  R2UR UR6, R0 ;  /* 0x00000000000672ca */ /* 0x000fe400000e0000 */
[----:B------:R-:W-:-:S11]  /*4ba0*/  R2UR UR5, R16 ;  /* 0x00000000100572ca */ /* 0x000fd600000e0000 */
[----:B------:R-:W-:-:S03]  /*4bb0*/  @!UP1 UPRMT UR4, UR6, 0x654, UR4 ;  /* 0x0000065406049896 */ /* 0x000fc60008000004 */
[----:B------:R-:W-:-:S06]  /*4bc0*/  UMOV UR6, 0x1 ;  /* 0x0000000100067882 */ /* 0x000fcc0000000000 */
[----:B------:R-:W-:Y:S01]  /*4bd0*/  @!P0 SYNCS.ARRIVE.TRANS64.RED.A1T0 RZ, [UR4], RZ ;  /* 0x000000ffffff89a7 */ /* 0x000fe20008100404 */
[----:B------:R-:W-:Y:S01]  /*4be0*/  NOP ;  /* 0x0000000000007918 */ /* 0x000fe20000000000 */
[----:B------:R-:W2:Y:S01]  /*4bf0*/  LDS R0, [UR8+0x14] ;  /* 0x00001408ff007984 */ /* 0x000ea20008000800 */
[----:B------:R-:W-:-:S03]  /*4c00*/  ULOP3.LUT UR4, UR5, 0xffff, URZ, 0xc0, !UPT ;  /* 0x0000ffff05047892 */ /* 0x000fc6000f8ec0ff */
[----:B------:R-:W-:Y:S01]  /*4c10*/  UMOV UR5, 0xffff ;  /* 0x0000ffff00057882 */ /* 0x000fe20000000000 */
[----:B------:R-:W-:-:S04]  /*4c20*/  USHF.R.U32.HI UR4, URZ, 0x5, UR4 ;  /* 0x00000005ff047899 */ /* 0x000fc80008011604 */
[----:B------:R-:W-:Y:S02]  /*4c30*/  USHF.L.U32 UR5, UR5, UR4, URZ ;  /* 0x0000000405057299 */ /* 0x000fe400080006ff */
[----:B------:R-:W-:-:S04]  /*4c40*/  USHF.L.U32 UR4, UR6, UR4, URZ ;  /* 0x0000000406047299 */ /* 0x000fc800080006ff */
[----:B--2---:R-:W-:-:S04]  /*4c50*/  LOP3.LUT R0, R0, UR5, RZ, 0xc0, !PT ;  /* 0x0000000500007c12 */ /* 0x004fc8000f8ec0ff */
[----:B------:R-:W-:-:S13]  /*4c60*/  ISETP.NE.AND P0, PT, R0, UR5, PT ;  /* 0x0000000500007c0c */ /* 0x000fda000bf05270 */
[----:B------:R-:W-:Y:S05]  /*4c70*/  @P0 BRA `(.L_x_84) ;  /* 0x0000000000580947 */ /* 0x000fea0003800000 */
[----:B------:R-:W2:Y:S02]  /*4c80*/  LDS R0, [UR8+0x18] ;  /* 0x00001808ff007984 */ /* 0x000ea40008000800 */
[----:B--2---:R-:W-:-:S04]  /*4c90*/  LOP3.LUT R0, R0, UR4, RZ, 0xc0, !PT ;  /* 0x0000000400007c12 */ /* 0x004fc8000f8ec0ff */
[----:B------:R-:W-:-:S13]  /*4ca0*/  ISETP.NE.AND P0, PT, R0, UR4, PT ;  /* 0x0000000400007c0c */ /* 0x000fda000bf05270 */
[----:B------:R-:W-:Y:S05]  /*4cb0*/  @P0 BRA `(.L_x_85) ;  /* 0x00000000003c0947 */ /* 0x000fea0003800000 */
[----:B-1----:R-:W1:Y:S01]  /*4cc0*/  S2R R2, SR_LANEID ;  /* 0x0000000000027919 */ /* 0x002e620000000000 */
[----:B------:R-:W-:-:S06]  /*4cd0*/  ULOP3.LUT UR5, URZ, UR5, URZ, 0x33, !UPT ;  /* 0x00000005ff057292 */ /* 0x000fcc000f8e33ff */
[----:B------:R-:W-:-:S04]  /*4ce0*/  IMAD.U32 R0, RZ, RZ, UR5 ;  /* 0x00000005ff007e24 */ /* 0x000fc8000f8e00ff */
[----:B------:R2:W3:Y:S02]  /*4cf0*/  REDUX UR7, R0 ;  /* 0x00000000000773c4 */ /* 0x0004e40000000000 */
[----:B------:R4:W-:Y:S01]  /*4d00*/  UTCATOMSWS.AND URZ, UR5 ;  /* 0x0000000500ff79e3 */ /* 0x0009e20008000000 */
[----:B--2---:R-:W-:Y:S01]  /*4d10*/  LOP3.LUT R0, RZ, UR4, RZ, 0x33, !PT ;  /* 0x00000004ff007c12 */ /* 0x004fe2000f8e33ff */
[----:B------:R-:W-:Y:S02]  /*4d20*/  VOTEU.ANY UR4, UPT, PT ;  /* 0x0000000000047886 */ /* 0x000fe400038e0100 */
[----:B------:R-:W-:Y:S02]  /*4d30*/  UFLO.U32 UR4, UR4 ;  /* 0x00000004000472bd */ /* 0x000fe400080e0000 */
[----:B------:R-:W2:Y:S04]  /*4d40*/  REDUX UR6, R0 ;  /* 0x00000000000673c4 */ /* 0x000ea80000000000 */
[----:B-1----:R-:W-:-:S02]  /*4d50*/  ISETP.EQ.U32.AND P0, PT, R2, UR4, PT ;  /* 0x0000000402007c0c */ /* 0x002fc4000bf02070 */
[----:B---3--:R-:W-:-:S11]  /*4d60*/  MOV R2, UR7 ;  /* 0x0000000700027c02 */ /* 0x008fd60008000f00 */
[----:B------:R4:W-:Y:S01]  /*4d70*/  @P0 ATOMS.AND RZ, [UR8+0x14], R2 ;  /* 0x00001402ffff098c */ /* 0x0009e2000a800008 */
[----:B--2---:R-:W-:-:S05]  /*4d80*/  IMAD.U32 R0, RZ, RZ, UR6 ;  /* 0x00000006ff007e24 */ /* 0x004fca000f8e00ff */
[----:B------:R4:W-:Y:S01]  /*4d90*/  @P0 ATOMS.AND RZ, [UR8+0x18], R0 ;  /* 0x00001800ffff098c */ /* 0x0009e2000a800008 */
[----:B------:R-:W-:Y:S05]  /*4da0*/  BRA `(.L_x_86) ;  /* 0x0000000000147947 */ /* 0x000fea0003800000 */
.L_x_85:
[----:B-1----:R-:W-:Y:S02]  /*4db0*/  MOV R2, 0x4dd0 ;  /* 0x00004dd000027802 */ /* 0x002fe40000000f00 */
[----:B-----5:R-:W-:Y:S05]  /*4dc0*/  CALL.REL.NOINC `($__internal_0_$__cuda_sm10x_tcgen05_guardrail_trap_col_being_dealloced_not_returned_by_alloc) ;  /* 0x0000007800dc7944 */ /* 0x020fea0003c00000 */
[----:B------:R-:W-:Y:S05]  /*4dd0*/  BRA `(.L_x_86) ;  /* 0x0000000000087947 */ /* 0x000fea0003800000 */
.L_x_84:
[----:B-1----:R-:W-:Y:S02]  /*4de0*/  MOV R2, 0x4e00 ;  /* 0x00004e0000027802 */ /* 0x002fe40000000f00 */
[----:B-----5:R-:W-:Y:S05]  /*4df0*/  CALL.REL.NOINC `($__internal_2_$__cuda_sm10x_tcgen05_guardrail_trap_unallocated_columns_being_dealloced) ;  /* 0x0000007800e87944 */ /* 0x020fea0003c00000 */
.L_x_86:
[----:B------:R-:W-:Y:S01]  /*4e00*/  NOP ;  /* 0x0000000000007918 */ /* 0x000fe20000000000 */
[----:B----4-:R-:W-:Y:S05]  /*4e10*/  EXIT ;  /* 0x000000000000794d */ /* 0x010fea0003800000 */
.L_x_57:
[----:B------:R-:W-:-:S09]  /*4e20*/  UISETP.NE.OR UP0, UPT, UR22, 0x3, !UP4 ;  /* 0x000000031600788c */ /* 0x000fd2000e705670 */
[----:B------:R-:W-:Y:S05]  /*4e30*/  BRA.U UP0, `(.L_x_87) ;  /* 0x0000001900987547 */ /* 0x000fea000b800000 */
[----:B------:R-:W2:Y:S01]  /*4e40*/  LDCU UR38, c[0x0][0x370] ;  /* 0x00006e00ff2677ac */ /* 0x000ea20008000800 */
[----:B------:R-:W3:Y:S01]  /*4e50*/  LDC.64 R16, c[0x0][0x348] ;  /* 0x0000d200ff107b82 */ /* 0x000ee20000000a00 */
[----:B------:R-:W-:Y:S01]  /*4e60*/  HFMA2 R14, -RZ, RZ, 0, 0 ;  /* 0x00000000ff0e7431 */ /* 0x000fe200000001ff */
[----:B------:R-:W-:Y:S01]  /*4e70*/  MOV R13, RZ ;  /* 0x000000ff000d7202 */ /* 0x000fe20000000f00 */
[----:B------:R-:W2:Y:S01]  /*4e80*/  LDCU.128 UR56, c[0x0][0xb10] ;  /* 0x00016200ff3877ac */ /* 0x000ea20008000c00 */
[----:B------:R-:W-:Y:S01]  /*4e90*/  HFMA2 R7, -RZ, RZ, 0, 0.0078125 ;  /* 0x00002000ff077431 */ /* 0x000fe200000001ff */
[----:B------:R-:W4:Y:S03]  /*4ea0*/  LDCU UR37, c[0x0][0x374] ;  /* 0x00006e80ff2577ac */ /* 0x000f260008000800 */
[----:B------:R-:W1:Y:S01]  /*4eb0*/  LDC.64 R2, c[0x0][0x888] ;  /* 0x00022200ff027b82 */ /* 0x000e620000000a00 */
[----:B------:R-:W4:Y:S01]  /*4ec0*/  LDCU UR15, c[0x0][0xb0c] ;  /* 0x00016180ff0f77ac */ /* 0x000f220008000800 */
[----:B------:R-:W3:Y:S06]  /*4ed0*/  LDCU UR53, c[0x0][0xb20] ;  /* 0x00016400ff3577ac */ /* 0x000eec0008000800 */
[----:B------:R-:W1:Y:S01]  /*4ee0*/  LDC.64 R4, c[0x0][0x890] ;  /* 0x00022400ff047b82 */ /* 0x000e620000000a00 */
[----:B------:R-:W3:Y:S01]  /*4ef0*/  LDCU UR4, c[0x0][0xb30] ;  /* 0x00016600ff0477ac */ /* 0x000ee20008000800 */
[----:B--2---:R-:W-:-:S02]  /*4f00*/  UIMAD.WIDE.U32 UR8, UR38, UR56, URZ ;  /* 0x00000038260872a5 */ /* 0x004fc4000f8e00ff */
[----:B----4-:R-:W-:Y:S01]  /*4f10*/  UIMAD.WIDE.U32 UR6, UR37, UR59, URZ ;  /* 0x0000003b250672a5 */ /* 0x010fe2000f8e00ff */
[----:B------:R-:W-:Y:S01]  /*4f20*/  UMOV UR21, 0x400 ;  /* 0x0000040000157882 */ /* 0x000fe20000000000 */
[----:B------:R-:W-:Y:S02]  /*4f30*/  UPLOP3.LUT UP1, UPT, UPT, UPT, UPT, 0x40, 0x4 ;  /* 0x000000000004789c */ /* 0x000fe40003f2e870 */
[----:B------:R-:W-:Y:S01]  /*4f40*/  ULEA UR21, UR61, UR21, 0x18 ;  /* 0x000000153d157291 */ /* 0x000fe2000f8ec0ff */
[----:B------:R-:W-:Y:S02]  /*4f50*/  UMOV UR8, UR9 ;  /* 0x0000000900087c82 */ /* 0x000fe40008000000 */
[----:B------:R-:W-:Y:S01]  /*4f60*/  UMOV UR6, UR7 ;  /* 0x0000000700067c82 */ /* 0x000fe20008000000 */
[----:B------:R-:W-:Y:S02]  /*4f70*/  UISETP.GE.AND UP0, UPT, UR39, 0x1, UPT ;  /* 0x000000012700788c */ /* 0x000fe4000bf06270 */
[----:B------:R-:W-:Y:S01]  /*4f80*/  UISETP.NE.AND UP4, UPT, UR39, 0x1, UPT ;  /* 0x000000012700788c */ /* 0x000fe2000bf85270 */
[----:B------:R-:W2:Y:S01]  /*4f90*/  LDCU.64 UR22, c[0x0][0xb28] ;  /* 0x00016500ff1677ac */ /* 0x000ea20008000a00 */
[----:B------:R-:W-:-:S02]  /*4fa0*/  UISETP.NE.AND UP6, UPT, UR15, 0x1, UPT ;  /* 0x000000010f00788c */ /* 0x000fc4000bfc5270 */
[----:B------:R-:W-:Y:S02]  /*4fb0*/  UISETP.NE.AND UP5, UPT, UR58, 0x1, UPT ;  /* 0x000000013a00788c */ /* 0x000fe4000bfa5270 */
[----:B------:R-:W-:Y:S02]  /*4fc0*/  UIADD3 UR49, UPT, UPT, UR21, 0x20, URZ ;  /* 0x0000002015317890 */ /* 0x000fe4000fffe0ff */
[----:B------:R-:W-:Y:S02]  /*4fd0*/  UIADD3 UR41, UPT, UPT, UR21, 0x28, URZ ;  /* 0x0000002815297890 */ /* 0x000fe4000fffe0ff */
[----:B------:R-:W-:Y:S02]  /*4fe0*/  UIADD3 UR33, UPT, UPT, UR21, 0x30, URZ ;  /* 0x0000003015217890 */ /* 0x000fe4000fffe0ff */
[----:B------:R-:W-:Y:S02]  /*4ff0*/  UIADD3 UR25, UPT, UPT, UR21, 0x38, URZ ;  /* 0x0000003815197890 */ /* 0x000fe4000fffe0ff */
[----:B------:R-:W-:-:S02]  /*5000*/  USHF.R.U32.HI UR46, URZ, UR57, UR8 ;  /* 0x00000039ff2e7299 */ /* 0x000fc40008011608 */
[----:B---3--:R-:W-:Y:S02]  /*5010*/  USHF.R.U32.HI UR45, URZ, UR53, UR6 ;  /* 0x00000035ff2d7299 */ /* 0x008fe40008011606 */
[----:B------:R-:W-:-:S11]  /*5020*/  UISETP.NE.AND UP3, UPT, UR4, 0x1, UPT ;  /* 0x000000010400788c */ /* 0x000fd6000bf65270 */
.L_x_102:
[C---:B------:R-:W-:Y:S02]  /*5030*/  LEA R12, R14.reuse, UR21, 0x3 ;  /* 0x000000150e0c7c11 */ /* 0x040fe4000f8e18ff */
[----:B------:R-:W-:Y:S02]  /*5040*/  SHF.L.U32 R0, R13, 0x1f, RZ ;  /* 0x0000001f0d007819 */ /* 0x000fe400000006ff */
[----:B------:R-:W-:Y:S02]  /*5050*/  LEA R8, R14, UR21, 0x4 ;  /* 0x000000150e087c11 */ /* 0x000fe4000f8e20ff */
[----:B---3--:R-:W3:Y:S02]  /*5060*/  SYNCS.PHASECHK.TRANS64.TRYWAIT P0, [R12+URZ+0x70], R0 ;  /* 0x000070000c0075a7 */ /* 0x008ee400080011ff */
[----:B---3--:R-:W-:Y:S05]  /*5070*/  @!P0 BRA `(.L_x_88) ;  /* 0x0000007000308947 */ /* 0x008fea0003800000 */
.L_x_213:
        /* <DEDUP_REMOVED lines=8> */
[----:B----4-:R-:W-:Y:S11]  /*5100*/  LOP3.LUT P0, RZ, R10, 0x1, RZ, 0xc0, !PT ;  /* 0x000000010aff7812 */ /* 0x010ff6000780c0ff */
[----:B------:R-:W-:Y:S02]  /*5110*/  @!UPT UIADD3 URZ, UPT, UPT, URZ, URZ, URZ ;  /* 0x000000fffffff290 */ /* 0x000fe4000fffe0ff */
[----:B-1----:R-:W-:Y:S01]  /*5120*/  VOTEU.ANY UP2, P0 ;  /* 0x0000000000ff7886 */ /* 0x002fe20000040100 */
[----:B------:R-:W-:Y:S11]  /*5130*/  PLOP3.LUT P0, PT, PT, PT, UP2, 0x80, 0x8 ;  /* 0x000000000008781c */ /* 0x000ff60003f0f028 */
[----:B------:R-:W-:Y:S02]  /*5140*/  @!UPT UIADD3 URZ, UPT, UPT, URZ, URZ, URZ ;  /* 0x000000fffffff290 */ /* 0x000fe4000fffe0ff */
[----:B---3--:R-:W-:Y:S02]  /*5150*/  @P0 SHF.R.U32.HI R0, RZ, 0x10, R9 ;  /* 0x00000010ff000819 */ /* 0x008fe40000011609 */
[----:B------:R-:W-:Y:S02]  /*5160*/  @P0 MOV R6, R8 ;  /* 0x0000000800060202 */ /* 0x000fe40000000f00 */
[----:B------:R-:W-:Y:S01]  /*5170*/  @P0 R2UR UR4, R0 ;  /* 0x00000000000402ca */ /* 0x000fe200000e0000 */
[----:B------:R-:W-:Y:S01]  /*5180*/  VIADD R0, R12, 0x80 ;  /* 0x000000800c007836 */ /* 0x000fe20000000000 */
[----:B------:R-:W-:Y:S02]  /*5190*/  @P0 LOP3.LUT R8, R9, 0xffff, RZ, 0xc0, !PT ;  /* 0x0000ffff09080812 */ /* 0x000fe400078ec0ff */
[----:B------:R-:W-:Y:S02]  /*51a0*/  @P0 R2UR UR6, R6 ;  /* 0x00000000060602ca */ /* 0x000fe400000e0000 */
[----:B------:R-:W-:Y:S02]  /*51b0*/  PRMT R0, RZ, 0x654, R0 ;  /* 0x00000654ff007816 */ /* 0x000fe40000000000 */
[----:B------:R-:W-:Y:S02]  /*51c0*/  @P0 R2UR UR5, R8 ;  /* 0x00000000080502ca */ /* 0x000fe400000e0000 */
[----:B------:R1:W-:Y:S03]  /*51d0*/  SYNCS.ARRIVE.TRANS64.RED.A1T0 RZ, [R0+URZ], RZ ;  /* 0x000000ff00ff79a7 */ /* 0x0003e600081004ff */
[----:B------:R-:W-:Y:S04]  /*51e0*/  @UP2 UMOV UR31, UR4 ;  /* 0x00000004001f2c82 */ /* 0x000fe80008000000 */
[----:B------:R-:W-:Y:S04]  /*51f0*/  @UP2 UMOV UR14, UR6 ;  /* 0x00000006000e2c82 */ /* 0x000fe80008000000 */
[----:B------:R-:W-:Y:S01]  /*5200*/  @UP2 UMOV UR13, UR5 ;  /* 0x00000005000d2c82 */ /* 0x000fe20008000000 */
[----:B------:R-:W-:Y:S05]  /*5210*/  BRA.U !UP0, `(.L_x_89) ;  /* 0x0000000108a47547 */ /* 0x000fea000b800000 */
[----:B------:R-:W-:Y:S02]  /*5220*/  UIMAD.WIDE.U32 UR16, UR13, UR59, URZ ;  /* 0x0000003b0d1072a5 */ /* 0x000fe4000f8e00ff */
[----:B------:R-:W-:Y:S02]  /*5230*/  UIMAD.WIDE.U32 UR18, UR14, UR56, URZ ;  /* 0x000000380e1272a5 */ /* 0x000fe4000f8e00ff */
[----:B------:R-:W-:Y:S02]  /*5240*/  USEL UR4, UR37, UR45, !UP5 ;  /* 0x0000002d25047287 */ /* 0x000fe4000e800000 */
[----:B------:R-:W-:Y:S02]  /*5250*/  USEL UR7, UR38, UR46, !UP6 ;  /* 0x0000002e26077287 */ /* 0x000fe4000f000000 */
[----:B--2---:R-:W-:Y:S02]  /*5260*/  UIMAD.WIDE.U32 UR8, UR4, UR22, URZ ;  /* 0x00000016040872a5 */ /* 0x004fe4000f8e00ff */
[----:B------:R-:W-:Y:S01]  /*5270*/  UIMAD.WIDE.U32 UR10, UR7, UR22, URZ ;  /* 0x00000016070a72a5 */ /* 0x000fe2000f8e00ff */
[----:B------:R-:W-:Y:S02]  /*5280*/  UMOV UR5, UR17 ;  /* 0x0000001100057c82 */ /* 0x000fe40008000000 */
[----:B------:R-:W-:Y:S03]  /*5290*/  USHF.R.U32.HI UR6, URZ, UR53, UR5 ;  /* 0x00000035ff067299 */ /* 0x000fe60008011605 */
[----:B------:R-:W-:Y:S01]  /*52a0*/  UMOV UR5, UR19 ;  /* 0x0000001300057c82 */ /* 0x000fe20008000000 */
[----:B------:R-:W-:Y:S02]  /*52b0*/  USEL UR6, UR13, UR6, !UP5 ;  /* 0x000000060d067287 */ /* 0x000fe4000e800000 */
[----:B------:R-:W-:Y:S03]  /*52c0*/  USHF.R.U32.HI UR12, URZ, UR57, UR5 ;  /* 0x00000039ff0c7299 */ /* 0x000fe60008011605 */
[----:B------:R-:W-:Y:S02]  /*52d0*/  UMOV UR5, UR9 ;  /* 0x0000000900057c82 */ /* 0x000fe40008000000 */
[----:B------:R-:W-:Y:S03]  /*52e0*/  @UP4 USHF.R.U32.HI UR4, URZ, UR23, UR5 ;  /* 0x00000017ff044299 */ /* 0x000fe60008011605 */
[----:B------:R-:W-:Y:S01]  /*52f0*/  UMOV UR5, UR11 ;  /* 0x0000000b00057c82 */ /* 0x000fe20008000000 */
[----:B------:R-:W-:Y:S02]  /*5300*/  UIMAD UR4, UR39, UR4, URZ ;  /* 0x00000004270472a4 */ /* 0x000fe4000f8e02ff */
[----:B------:R-:W-:Y:S02]  /*5310*/  @UP4 USHF.R.U32.HI UR7, URZ, UR23, UR5 ;  /* 0x00000017ff074299 */ /* 0x000fe40008011605 */
[----:B------:R-:W-:Y:S02]  /*5320*/  UIMAD.WIDE.U32 UR10, UR6, UR22, URZ ;  /* 0x00000016060a72a5 */ /* 0x000fe4000f8e00ff */
[----:B------:R-:W-:Y:S02]  /*5330*/  USEL UR5, UR14, UR12, !UP6 ;  /* 0x0000000c0e057287 */ /* 0x000fe4000f000000 */
[----:B------:R-:W-:Y:S02]  /*5340*/  UIMAD UR8, UR39, UR7, URZ ;  /* 0x00000007270872a4 */ /* 0x000fe4000f8e02ff */
[----:B------:R-:W-:Y:S03]  /*5350*/  UISETP.GE.AND UP0, UPT, UR6, UR4, UPT ;  /* 0x000000040600728c */ /* 0x000fe6000bf06270 */
[----:B------:R-:W-:Y:S01]  /*5360*/  UMOV UR4, UR11 ;  /* 0x0000000b00047c82 */ /* 0x000fe20008000000 */
[----:B------:R-:W-:Y:S02]  /*5370*/  UISETP.GE.OR UP0, UPT, UR5, UR8, UP0 ;  /* 0x000000080500728c */ /* 0x000fe40008706670 */
[----:B------:R-:W-:Y:S02]  /*5380*/  USHF.R.U32.HI UR4, URZ, UR23, UR4 ;  /* 0x00000017ff047299 */ /* 0x000fe40008011604 */
[----:B------:R-:W-:Y:S02]  /*5390*/  UIMAD.WIDE.U32 UR8, UR5, UR22, URZ ;  /* 0x00000016050872a5 */ /* 0x000fe4000f8e00ff */
[----:B------:R-:W-:Y:S04]  /*53a0*/  USEL UR10, UR6, UR4, !UP4 ;  /* 0x00000004060a7287 */ /* 0x000fe8000e000000 */
[----:B------:R-:W-:Y:S01]  /*53b0*/  UIADD3 UR11, UPT, UPT, -UR10, URZ, URZ ;  /* 0x000000ff0a0b7290 */ /* 0x000fe2000fffe1ff */
[----:B------:R-:W-:Y:S02]  /*53c0*/  @!UP0 UMOV UR4, UR9 ;  /* 0x0000000900048c82 */ /* 0x000fe40008000000 */
[----:B------:R-:W-:Y:S02]  /*53d0*/  @!UP0 USHF.R.U32.HI UR4, URZ, UR23, UR4 ;  /* 0x00000017ff048299 */ /* 0x000fe40008011604 */
[----:B------:R-:W-:Y:S02]  /*53e0*/  UIMAD UR8, UR39, UR11, UR6 ;  /* 0x0000000b270872a4 */ /* 0x000fe4000f8e0206 */
[----:B------:R-:W-:Y:S04]  /*53f0*/  @!UP0 USEL UR4, UR5, UR4, !UP4 ;  /* 0x0000000405048287 */ /* 0x000fe8000e000000 */
[----:B------:R-:W-:Y:S02]  /*5400*/  @!UP0 UIMAD UR7, UR7, UR8, UR4 ;  /* 0x00000008070782a4 */ /* 0x000fe4000f8e0204 */
[----:B------:R-:W-:Y:S02]  /*5410*/  @!UP0 UIADD3 UR9, UPT, UPT, UR10, -UR4, URZ ;  /* 0x800000040a098290 */ /* 0x000fe4000fffe0ff */
[----:B------:R-:W-:Y:S02]  /*5420*/  UIADD3 UR8, UPT, UPT, -UR6, URZ, URZ ;  /* 0x000000ff06087290 */ /* 0x000fe4000fffe1ff */
[----:B------:R-:W-:Y:S02]  /*5430*/  UIADD3 UR4, UPT, UPT, -UR5, URZ, URZ ;  /* 0x000000ff05047290 */ /* 0x000fe4000fffe1ff */
[----:B------:R-:W-:Y:S03]  /*5440*/  @!UP0 UIMAD UR6, UR9, UR39, UR5 ;  /* 0x00000027090682a4 */ /* 0x000fe6000f8e0205 */
[----:B------:R-:W-:Y:S01]  /*5450*/  @!UP0 UMOV UR5, UR7 ;  /* 0x0000000700058c82 */ /* 0x000fe20008000000 */
[----:B------:R-:W-:Y:S02]  /*5460*/  UIMAD UR7, UR15, UR4, UR14 ;  /* 0x000000040f0772a4 */ /* 0x000fe4000f8e020e */
[----:B------:R-:W-:Y:S02]  /*5470*/  UIMAD UR4, UR58, UR8, UR13 ;  /* 0x000000083a0472a4 */ /* 0x000fe4000f8e020d */
[----:B------:R-:W-:Y:S02]  /*5480*/  UIMAD UR14, UR5, UR15, UR7 ;  /* 0x0000000f050e72a4 */ /* 0x000fe4000f8e0207 */
[----:B------:R-:W-:Y:S11]  /*5490*/  UIMAD UR13, UR6, UR58, UR4 ;  /* 0x0000003a060d72a4 */ /* 0x000ff6000f8e0204 */
[----:B------:R-:W-:Y:S01]  /*54a0*/  @!UPT UIADD3 URZ, UPT, UPT, URZ, URZ, URZ ;  /* 0x000000fffffff290 */ /* 0x000fe2000fffe0ff */
.L_x_89:
[----:B------:R-:W3:Y:S01]  /*54b0*/  @!UP3 LDCU.128 UR8, c[0x0][0xb10] ;  /* 0x00016200ff08b7ac */ /* 0x000ee20008000c00 */
[----:B------:R-:W-:Y:S01]  /*54c0*/  IMAD.MOV.U32 R10, RZ, RZ, 0x1 ;  /* 0x00000001ff0a7424 */ /* 0x000fe200078e00ff */
[C---:B------:R-:W-:Y:S02]  /*54d0*/  ISETP.NE.U32.AND P1, PT, R4.reuse, RZ, PT ;  /* 0x000000ff0400720c */ /* 0x040fe40003f25070 */
[----:B------:R-:W-:Y:S02]  /*54e0*/  ISETP.NE.U32.AND P0, PT, R4, RZ, PT ;  /* 0x000000ff0400720c */ /* 0x000fe40003f05070 */
[C---:B------:R-:W-:Y:S01]  /*54f0*/  ISETP.NE.AND.EX P1, PT, R5.reuse, RZ, PT, P1 ;  /* 0x000000ff0500720c */ /* 0x040fe20003f25310 */
[----:B------:R-:W4:Y:S01]  /*5500*/  @!UP3 LDCU UR5, c[0x0][0xb0c] ;  /* 0x00016180ff05b7ac */ /* 0x000f220008000800 */
[----:B------:R-:W-:Y:S02]  /*5510*/  ISETP.NE.AND.EX P0, PT, R5, RZ, PT, P0 ;  /* 0x000000ff0500720c */ /* 0x000fe40003f05300 */
[----:B------:R-:W-:Y:S01]  /*5520*/  SHF.L.U32 R10, R10, 0x1f, RZ ;  /* 0x0000001f0a0a7819 */ /* 0x000fe200000006ff */
[----:B------:R-:W-:Y:S02]  /*5530*/  USHF.L.U32 UR50, UR27, 0x8, URZ ;  /* 0x000000081b327899 */ /* 0x000fe400080006ff */
[----:B------:R-:W-:Y:S02]  /*5540*/  USHF.L.U32 UR51, UR20, 0x6, URZ ;  /* 0x0000000614337899 */ /* 0x000fe400080006ff */
[----:B---3--:R-:W-:Y:S07]  /*5550*/  UIMAD.WIDE.U32 UR6, UR14, UR8, URZ ;  /* 0x000000080e0672a5 */ /* 0x008fee000f8e00ff */
[----:B------:R-:W-:Y:S01]  /*5560*/  @!UP3 UMOV UR4, UR7 ;  /* 0x000000070004bc82 */ /* 0x000fe20008000000 */
[----:B----4-:R-:W-:Y:S02]  /*5570*/  @!UP3 UISETP.NE.AND UP0, UPT, UR5, 0x1, UPT ;  /* 0x000000010500b88c */ /* 0x010fe4000bf05270 */
[----:B------:R-:W-:Y:S02]  /*5580*/  @!UP3 USHF.R.U32.HI UR4, URZ, UR9, UR4 ;  /* 0x00000009ff04b299 */ /* 0x000fe40008011604 */
[----:B------:R-:W-:Y:S02]  /*5590*/  UIMAD.WIDE.U32 UR6, UR13, UR11, URZ ;  /* 0x0000000b0d0672a5 */ /* 0x000fe4000f8e00ff */
[----:B------:R-:W-:Y:S02]  /*55a0*/  @!UP3 USEL UR8, UR14, UR4, !UP0 ;  /* 0x000000040e08b287 */ /* 0x000fe4000c000000 */
[----:B------:R-:W-:Y:S03]  /*55b0*/  @!UP3 UISETP.NE.AND UP0, UPT, UR10, 0x1, UPT ;  /* 0x000000010a00b88c */ /* 0x000fe6000bf05270 */
[----:B------:R-:W-:Y:S02]  /*55c0*/  @!UP3 UMOV UR6, UR7 ;  /* 0x000000070006bc82 */ /* 0x000fe40008000000 */
[----:B------:R-:W3:Y:S02]  /*55d0*/  @!UP3 LDCU UR4, c[0x0][0xb20] ;  /* 0x00016400ff04b7ac */ /* 0x000ee40008000800 */
[----:B---3--:R-:W-:Y:S04]  /*55e0*/  @!UP3 USHF.R.U32.HI UR6, URZ, UR4, UR6 ;  /* 0x00000004ff06b299 */ /* 0x008fe80008011606 */
[----:B------:R-:W-:Y:S04]  /*55f0*/  @!UP3 USEL UR6, UR13, UR6, !UP0 ;  /* 0x000000060d06b287 */ /* 0x000fe8000c000000 */
[----:B------:R-:W-:Y:S02]  /*5600*/  @!UP3 UIADD3 UR4, UPT, UPT, -UR8, UR6, URZ ;  /* 0x000000060804b290 */ /* 0x000fe4000fffe1ff */
[----:B------:R-:W-:Y:S02]  /*5610*/  @!UP3 UIADD3 UR6, UPT, UPT, UR8, -UR6, URZ ;  /* 0x800000060806b290 */ /* 0x000fe4000fffe0ff */
[----:B------:R-:W-:Y:S02]  /*5620*/  @!UP3 UIMAD UR14, UR4, UR5, UR14 ;  /* 0x00000005040eb2a4 */ /* 0x000fe4000f8e020e */
[----:B------:R-:W-:Y:S01]  /*5630*/  @!UP3 UIMAD UR13, UR6, UR10, UR13 ;  /* 0x0000000a060db2a4 */ /* 0x000fe2000f8e020d */
[----:B------:R-:W-:Y:S11]  /*5640*/  BRA.U UP1, `(.L_x_90) ;  /* 0x0000000101107547 */ /* 0x000ff6000b800000 */
[----:B------:R-:W-:Y:S04]  /*5650*/  MOV R6, UR47 ;  /* 0x0000002f00067c02 */ /* 0x000fe80008000f00 */
[----:B------:R-:W-:Y:S04]  /*5660*/  SHF.L.U32 R6, R6, 0x1f, RZ ;  /* 0x0000001f06067819 */ /* 0x000fe800000006ff */
[----:B------:R-:W3:Y:S02]  /*5670*/  SYNCS.PHASECHK.TRANS64.TRYWAIT P2, [UR21+0x68], R6 ;  /* 0x00006806ff0075a7 */ /* 0x000ee40008041115 */
[----:B---3--:R-:W-:Y:S05]  /*5680*/  @!P2 BRA `(.L_x_91) ;  /* 0x0000006800c0a947 */ /* 0x008fea0003800000 */
.L_x_90:
[----:B------:R-:W-:Y:S05]  /*5690*/  @!P1 BRA `(.L_x_92) ;  /* 0x0000000000309947 */ /* 0x000fea0003800000 */
[----:B------:R-:W-:Y:S01]  /*56a0*/  ISETP.NE.U32.AND P1, PT, R2, RZ, PT ;  /* 0x000000ff0200720c */ /* 0x000fe20003f25070 */
[----:B------:R-:W3:Y:S01]  /*56b0*/  LDCU.64 UR4, c[0x0][0x358] ;  /* 0x00006b00ff0477ac */ /* 0x000ee20008000a00 */
[----:B------:R-:W-:Y:S02]  /*56c0*/  IMAD.MOV.U32 R26, RZ, RZ, 0x1 ;  /* 0x00000001ff1a7424 */ /* 0x000fe400078e00ff */
[----:B------:R-:W-:Y:S11]  /*56d0*/  ISETP.NE.AND.EX P1, PT, R3, RZ, PT, P1 ;  /* 0x000000ff0300720c */ /* 0x000ff60003f25310 */
[----:B------:R-:W-:Y:S02]  /*56e0*/  @!UPT UIADD3 URZ, UPT, UPT, URZ, URZ, URZ ;  /* 0x000000fffffff290 */ /* 0x000fe4000fffe0ff */
[----:B------:R-:W4:Y:S01]  /*56f0*/  @P1 LDC.64 R8, c[0x0][0x888] ;  /* 0x00022200ff081b82 */ /* 0x000f220000000a00 */
[----:B-1----:R-:W-:Y:S04]  /*5700*/  @P1 IMAD R0, R4, UR60, RZ ;  /* 0x0000003c04001c24 */ /* 0x002fe8000f8e02ff */
[----:B----4-:R-:W-:Y:S04]  /*5710*/  @P1 IMAD.WIDE R8, R0, 0x4, R8 ;  /* 0x0000000400081825 */ /* 0x010fe800078e0208 */
[----:B------:R-:W-:Y:S01]  /*5720*/  HFMA2 R0, -RZ, RZ, 0, 5.9604644775390625e-08 ;  /* 0x00000001ff007431 */ /* 0x000fe200000001ff */
[----:B---3-5:R3:W5:Y:S04]  /*5730*/  @P1 LDG.E R27, desc[UR4][R8.64] ;  /* 0x00000004081b1981 */ /* 0x028768000c1e1900 */
[----:B------:R-:W-:Y:S01]  /*5740*/  @!P1 PRMT R26, R0, 0x7610, R26 ;  /* 0x00007610001a9816 */ /* 0x000fe2000000001a */
[----:B---3--:R-:W4:Y:S06]  /*5750*/  @!P1 LDC R27, c[0x0][0x880] ;  /* 0x00022000ff1b9b82 */ /* 0x008f2c0000000800 */
.L_x_92:
[----:B----45:R-:W-:Y:S01]  /*5760*/  @!P0 FSETP.EQ.AND P1, PT, R27, RZ, PT ;  /* 0x000000ff1b00820b */ /* 0x030fe20003f22000 */
[----:B------:R-:W-:Y:S01]  /*5770*/  @!UPT UIADD3 URZ, UPT, UPT, URZ, URZ, URZ ;  /* 0x000000fffffff290 */ /* 0x000fe2000fffe0ff */
[----:B------:R-:W-:Y:S11]  /*5780*/  @!P0 BRA `(.L_x_93) ;  /* 0x0000000000188947 */ /* 0x000ff60003800000 */
[----:B------:R-:W-:Y:S02]  /*5790*/  LOP3.LUT P0, RZ, R26, 0xff, RZ, 0xc0, !PT ;  /* 0x000000ff1aff7812 */ /* 0x000fe4000780c0ff */
[----:B------:R-:W-:Y:S04]  /*57a0*/  ISETP.NE.U32.AND P1, PT, R2, RZ, PT ;  /* 0x000000ff0200720c */ /* 0x000fe80003f25070 */
[----:B------:R-:W-:Y:S04]  /*57b0*/  ISETP.NE.AND.EX P1, PT, R3, RZ, PT, P1 ;  /* 0x000000ff0300720c */ /* 0x000fe80003f25310 */
[----:B------:R-:W-:Y:S03]  /*57c0*/  PLOP3.LUT P1, PT, P1, PT, PT, 0x8, 0x80 ;  /* 0x000000000080781c */ /* 0x000fe60000f2e170 */
[----:B------:R-:W-:Y:S11]  /*57d0*/  @P0 FSETP.EQ.AND P1, PT, R27, RZ, PT ;  /* 0x000000ff1b00020b */ /* 0x000ff60003f22000 */
[----:B------:R-:W-:Y:S02]  /*57e0*/  @!UPT UIADD3 URZ, UPT, UPT, URZ, URZ, URZ ;  /* 0x000000fffffff290 */ /* 0x000fe4000fffe0ff */
.L_x_93:
[----:B------:R-:W3:Y:S01]  /*57f0*/  SYNCS.PHASECHK.TRANS64.TRYWAIT P2, [UR21+0x40], R10 ;  /* 0x0000400aff0075a7 */ /* 0x000ee20008041115 */
[----:B------:R-:W-:Y:S04]  /*5800*/  ELECT P0, URZ, PT ;  /* 0x0000000000ff782f */ /* 0x000fe80003800000 */
[----:B------:R-:W-:Y:S11]  /*5810*/  PLOP3.LUT P1, PT, P1, P0, PT, 0xf2, 0x2f ;  /* 0x00000000002f781c */ /* 0x000ff60000f21e72 */
[----:B------:R-:W-:Y:S02]  /*5820*/  @!UPT UIADD3 URZ, UPT, UPT, URZ, URZ, URZ ;  /* 0x000000fffffff290 */ /* 0x000fe4000fffe0ff */
[----:B------:R-:W-:Y:S05]  /*5830*/  @!P1 IADD3 R8, P0, PT, R16, 0x580, RZ ;  /* 0x0000058010089810 */ /* 0x000fea0007f1e0ff */
[----:B-1----:R-:W-:Y:S01]  /*5840*/  @!P1 IMAD.X R6, RZ, RZ, R17, P0 ;  /* 0x000000ffff069224 */ /* 0x002fe200000e0611 */
[----:B---3--:R-:W-:Y:S07]  /*5850*/  @!P2 BRA `(.L_x_94) ;  /* 0x000000680064a947 */ /* 0x008fee0003800000 */
.L_x_216:
[----:B------:R-:W-:Y:S01]  /*5860*/  @!P1 R2UR UR5, R8 ;  /* 0x00000000080592ca */ /* 0x000fe200000e0000 */
[----:B------:R-:W-:Y:S01]  /*5870*/  VOTEU.ALL UP0, P1 ;  /* 0x0000000000ff7886 */ /* 0x000fe20000800000 */
[----:B------:R-:W-:Y:S01]  /*5880*/  @!P1 R2UR UR4, R6 ;  /* 0x00000000060492ca */ /* 0x000fe200000e0000 */
[----:B------:R-:W-:Y:S01]  /*5890*/  UMOV UR16, 0x0 ;  /* 0x0000000000107882 */ /* 0x000fe20000000000 */
[----:B------:R-:W-:Y:S01]  /*58a0*/  UMOV UR17, 0x10000000 ;  /* 0x1000000000117882 */ /* 0x000fe20000000000 */
[----:B------:R-:W-:Y:S01]  /*58b0*/  UMOV UR52, UR60 ;  /* 0x0000003c00347c82 */ /* 0x000fe20008000000 */
[----:B------:R-:W-:Y:S01]  /*58c0*/  @!UP0 UIADD3 UR48, UPT, UPT, UR21, 0x200, URZ ;  /* 0x0000020015308890 */ /* 0x000fe2000fffe0ff */
[----:B-1----:R-:W-:Y:S01]  /*58d0*/  @!P1 IMAD.MOV.U32 R0, RZ, RZ, 0x2000 ;  /* 0x00002000ff009424 */ /* 0x002fe200078e00ff */
[----:B------:R-:W-:Y:S02]  /*58e0*/  @!UP0 UIADD3 UR10, UPT, UPT, UR50, 0x80, URZ ;  /* 0x00000080320a8890 */ /* 0x000fe4000fffe0ff */
[----:B------:R-:W-:Y:S01]  /*58f0*/  @!UP0 UIADD3 UR8, UPT, UPT, UR21, 0x1200, URZ ;  /* 0x0000120015088890 */ /* 0x000fe2000fffe0ff */
[----:B------:R-:W-:Y:S02]  /*5900*/  VOTEU.ALL UP0, P1 ;  /* 0x0000000000ff7886 */ /* 0x000fe40000800000 */
[----:B------:R-:W-:Y:S01]  /*5910*/  IMAD.U32 R8, RZ, RZ, UR5 ;  /* 0x00000005ff087e24 */ /* 0x000fe2000f8e00ff */
[----:B------:R-:W-:Y:S01]  /*5920*/  UMOV UR9, UR49 ;  /* 0x0000003100097c82 */ /* 0x000fe20008000000 */
[----:B------:R-:W-:Y:S01]  /*5930*/  IMAD.U32 R9, RZ, RZ, UR4 ;  /* 0x00000004ff097e24 */ /* 0x000fe2000f8e00ff */
[----:B------:R-:W-:Y:S01]  /*5940*/  UMOV UR11, UR51 ;  /* 0x00000033000b7c82 */ /* 0x000fe20008000000 */
[----:B------:R-:W-:Y:S01]  /*5950*/  UMOV UR12, UR60 ;  /* 0x0000003c000c7c82 */ /* 0x000fe20008000000 */
[----:B------:R-:W-:Y:S01]  /*5960*/  @!P1 R2UR UR4, R8 ;  /* 0x00000000080492ca */ /* 0x000fe200000e0000 */
[----:B------:R-:W-:Y:S01]  /*5970*/  UPRMT UR6, UR61, 0x654, UR49 ;  /* 0x000006543d067896 */ /* 0x000fe20008000031 */
[----:B------:R-:W-:Y:S02]  /*5980*/  @!P1 R2UR UR5, R9 ;  /* 0x00000000090592ca */ /* 0x000fe400000e0000 */
[----:B------:R-:W-:Y:S05]  /*5990*/  @!P1 IADD3 R8, P0, PT, R16, 0x580, RZ ;  /* 0x0000058010089810 */ /* 0x000fea0007f1e0ff */
[----:B------:R-:W-:Y:S06]  /*59a0*/  @!P1 IMAD.X R6, RZ, RZ, R17, P0 ;  /* 0x000000ffff069224 */ /* 0x000fec00000e0611 */
[----:B------:R1:W-:Y:S01]  /*59b0*/  @!UP0 UTMALDG.3D [UR48], [UR4], desc[UR16] ;  /* 0x00001030040085b4 */ /* 0x0003e20008011000 */
[----:B------:R-:W-:Y:S05]  /*59c0*/  VOTEU.ALL UP0, P1 ;  /* 0x0000000000ff7886 */ /* 0x000fea0000800000 */
[----:B------:R1:W-:Y:S01]  /*59d0*/  @!UP0 UTMALDG.3D [UR8], [UR4], desc[UR16] ;  /* 0x00001008040085b4 */ /* 0x0003e20008011000 */
[----:B------:R1:W-:Y:S01]  /*59e0*/  @!P1 SYNCS.ARRIVE.TRANS64.RED.A0TR RZ, [UR21+0x20], R0 ;  /* 0x00002000ffff99a7 */ /* 0x0003e20008300415 */
[----:B------:R-:W-:Y:S01]  /*59f0*/  SYNCS.ARRIVE.TRANS64.RED.A1T0 RZ, [UR6], RZ ;  /* 0x000000ffffff79a7 */ /* 0x000fe20008100406 */
[----:B------:R-:W3:Y:S02]  /*5a00*/  SYNCS.PHASECHK.TRANS64.TRYWAIT P2, [UR21+0x48], R10 ;  /* 0x0000480aff0075a7 */ /* 0x000ee40008041115 */
[----:B-1-3--:R-:W-:Y:S05]  /*5a10*/  @!P2 BRA `(.L_x_95) ;  /* 0x00000068000ca947 */ /* 0x00afea0003800000 */
.L_x_218:
        /* <DEDUP_REMOVED lines=9> */
[----:B------:R-:W-:Y:S02]  /*5ab0*/  @!UP0 UIADD3 UR10, UPT, UPT, UR50, 0x90, URZ ;  /* 0x00000090320a8890 */ /* 0x000fe4000fffe0ff */
[----:B------:R-:W-:Y:S01]  /*5ac0*/  @!UP0 UIADD3 UR8, UPT, UPT, UR21, 0x3200, URZ ;  /* 0x0000320015088890 */ /* 0x000fe2000fffe0ff */
[----:B------:R-:W-:Y:S01]  /*5ad0*/  IMAD.U32 R8, RZ, RZ, UR5 ;  /* 0x00000005ff087e24 */ /* 0x000fe2000f8e00ff */
[----:B------:R-:W-:Y:S01]  /*5ae0*/  VOTEU.ALL UP0, P1 ;  /* 0x0000000000ff7886 */ /* 0x000fe20000800000 */
[----:B------:R-:W-:Y:S01]  /*5af0*/  IMAD.U32 R9, RZ, RZ, UR4 ;  /* 0x00000004ff097e24 */ /* 0x000fe2000f8e00ff */
[----:B------:R-:W-:Y:S01]  /*5b00*/  UMOV UR44, UR60 ;  /* 0x0000003c002c7c82 */ /* 0x000fe20008000000 */
[----:B------:R-:W-:Y:S01]  /*5b10*/  UMOV UR9, UR41 ;  /* 0x0000002900097c82 */ /* 0x000fe20008000000 */
[----:B------:R-:W-:Y:S01]  /*5b20*/  @!P1 R2UR UR4, R8 ;  /* 0x00000000080492ca */ /* 0x000fe200000e0000 */
[----:B------:R-:W-:Y:S01]  /*5b30*/  UMOV UR11, UR51 ;  /* 0x00000033000b7c82 */ /* 0x000fe20008000000 */
[----:B------:R-:W-:Y:S01]  /*5b40*/  @!P1 R2UR UR5, R9 ;  /* 0x00000000090592ca */ /* 0x000fe200000e0000 */
[----:B------:R-:W-:Y:S01]  /*5b50*/  UMOV UR12, UR60 ;  /* 0x0000003c000c7c82 */ /* 0x000fe20008000000 */
[----:B------:R-:W-:Y:S01]  /*5b60*/  UPRMT UR7, UR61, 0x654, UR41 ;  /* 0x000006543d077896 */ /* 0x000fe20008000029 */
[----:B------:R-:W-:Y:S05]  /*5b70*/  @!P1 IADD3 R8, P0, PT, R16, 0x580, RZ ;  /* 0x0000058010089810 */ /* 0x000fea0007f1e0ff */
[----:B------:R-:W-:Y:S05]  /*5b80*/  @!P1 IMAD.X R6, RZ, RZ, R17, P0 ;  /* 0x000000ffff069224 */ /* 0x000fea00000e0611 */
[----:B------:R1:W-:Y:S01]  /*5b90*/  @!UP0 UTMALDG.3D [UR40], [UR4], desc[UR16] ;  /* 0x00001028040085b4 */ /* 0x0003e20008011000 */
[----:B------:R-:W-:Y:S05]  /*5ba0*/  VOTEU.ALL UP0, P1 ;  /* 0x0000000000ff7886 */ /* 0x000fea0000800000 */
[----:B------:R1:W-:Y:S01]  /*5bb0*/  @!UP0 UTMALDG.3D [UR8], [UR4], desc[UR16] ;  /* 0x00001008040085b4 */ /* 0x0003e20008011000 */
[----:B------:R1:W-:Y:S01]  /*5bc0*/  @!P1 SYNCS.ARRIVE.TRANS64.RED.A0TR RZ, [UR21+0x28], R0 ;  /* 0x00002800ffff99a7 */ /* 0x0003e20008300415 */
[----:B------:R-:W-:Y:S01]  /*5bd0*/  SYNCS.ARRIVE.TRANS64.RED.A1T0 RZ, [UR7], RZ ;  /* 0x000000ffffff79a7 */ /* 0x000fe20008100407 */
[----:B------:R-:W3:Y:S02]  /*5be0*/  SYNCS.PHASECHK.TRANS64.TRYWAIT P2, [UR21+0x50], R10 ;  /* 0x0000500aff0075a7 */ /* 0x000ee40008041115 */
[----:B-1-3--:R-:W-:Y:S05]  /*5bf0*/  @!P2 BRA `(.L_x_96) ;  /* 0x0000006400aca947 */ /* 0x00afea0003800000 */
.L_x_220:
        /* <DEDUP_REMOVED lines=30> */
.L_x_222:
        /* <DEDUP_REMOVED lines=21> */
[----:B------:R-:W-:Y:S02]  /*5f30*/  SHF.L.U32 R9, RZ, 0x1f, RZ ;  /* 0x0000001fff097819 */ /* 0x000fe400000006ff */
[----:B------:R-:W-:Y:S05]  /*5f40*/  @!P1 IADD3 R8, P0, PT, R16, 0x580, RZ ;  /* 0x0000058010089810 */ /* 0x000fea0007f1e0ff */
[----:B------:R-:W-:Y:S03]  /*5f50*/  @!P1 IMAD.X R6, RZ, RZ, R17, P0 ;  /* 0x000000ffff069224 */ /* 0x000fe600000e0611 */
[----:B------:R1:W-:Y:S01]  /*5f60*/  @!UP0 UTMALDG.3D [UR24], [UR4], desc[UR16] ;  /* 0x00001018040085b4 */ /* 0x0003e20008011000 */
[----:B------:R-:W-:Y:S05]  /*5f70*/  VOTEU.ALL UP0, P1 ;  /* 0x0000000000ff7886 */ /* 0x000fea0000800000 */
[----:B------:R1:W-:Y:S01]  /*5f80*/  @!UP0 UTMALDG.3D [UR8], [UR4], desc[UR16] ;  /* 0x00001008040085b4 */ /* 0x0003e20008011000 */
[----:B------:R1:W-:Y:S01]  /*5f90*/  @!P1 SYNCS.ARRIVE.TRANS64.RED.A0TR RZ, [UR21+0x38], R0 ;  /* 0x00003800ffff99a7 */ /* 0x0003e20008300415 */
[----:B------:R-:W-:Y:S01]  /*5fa0*/  SYNCS.ARRIVE.TRANS64.RED.A1T0 RZ, [UR30], RZ ;  /* 0x000000ffffff79a7 */ /* 0x000fe2000810041e */
[----:B------:R-:W3:Y:S02]  /*5fb0*/  SYNCS.PHASECHK.TRANS64.TRYWAIT P2, [UR21+0x40], R9 ;  /* 0x00004009ff0075a7 */ /* 0x000ee40008041115 */
[----:B-1-3--:R-:W-:Y:S05]  /*5fc0*/  @!P2 BRA `(.L_x_98) ;  /* 0x0000006000e8a947 */ /* 0x00afea0003800000 */
.L_x_224:
        /* <DEDUP_REMOVED lines=8> */
[----:B------:R-:W-:Y:S01]  /*6050*/  @!UP0 UIADD3 UR16, UPT, UPT, UR21, 0x200, URZ ;  /* 0x0000020015108890 */ /* 0x000fe2000fffe0ff */
[----:B------:R-:W-:Y:S01]  /*6060*/  @!P1 IADD3 R8, P0, PT, R16, 0x580, RZ ;  /* 0x0000058010089810 */ /* 0x000fe20007f1e0ff */
        /* <DEDUP_REMOVED lines=11> */
[----:B------:R-:W-:Y:S01]  /*6120*/  UMOV UR12, UR60 ;  /* 0x0000003c000c7c82 */ /* 0x000fe20008000000 */
[----:B------:R-:W-:Y:S10]  /*6130*/  @!P1 IMAD.X R6, RZ, RZ, R17, P0 ;  /* 0x000000ffff069224 */ /* 0x000ff400000e0611 */
[----:B------:R1:W-:Y:S01]  /*6140*/  @!UP0 UTMALDG.3D [UR16], [UR4], desc[UR26] ;  /* 0x00001a10040085b4 */ /* 0x0003e20008011000 */
[----:B------:R-:W-:Y:S05]  /*6150*/  VOTEU.ALL UP0, P1 ;  /* 0x0000000000ff7886 */ /* 0x000fea0000800000 */
[----:B------:R1:W-:Y:S01]  /*6160*/  @!UP0 UTMALDG.3D [UR8], [UR4], desc[UR26] ;  /* 0x00001a08040085b4 */ /* 0x0003e20008011000 */
[----:B------:R1:W-:Y:S01]  /*6170*/  @!P1 SYNCS.ARRIVE.TRANS64.RED.A0TR RZ, [UR21+0x20], R0 ;  /* 0x00002000ffff99a7 */ /* 0x0003e20008300415 */
[----:B------:R-:W-:Y:S01]  /*6180*/  SYNCS.ARRIVE.TRANS64.RED.A1T0 RZ, [UR6], RZ ;  /* 0x000000ffffff79a7 */ /* 0x000fe20008100406 */
[----:B------:R-:W3:Y:S02]  /*6190*/  SYNCS.PHASECHK.TRANS64.TRYWAIT P2, [UR21+0x48], R9 ;  /* 0x00004809ff0075a7 */ /* 0x000ee40008041115 */
[----:B-1-3--:R-:W-:Y:S05]  /*61a0*/  @!P2 BRA `(.L_x_99) ;  /* 0x000000600088a947 */ /* 0x00afea0003800000 */
.L_x_226:
        /* <DEDUP_REMOVED lines=30> */
.L_x_228:
        /* <DEDUP_REMOVED lines=9> */
[----:B------:R-:W-:Y:S01]  /*6420*/  VIADD R14, R14, 0x1 ;  /* 0x000000010e0e7836 */ /* 0x000fe20000000000 */
        /* <DEDUP_REMOVED lines=11> */
[----:B------:R-:W-:Y:S11]  /*64e0*/  UMOV UR12, UR60 ;  /* 0x0000003c000c7c82 */ /* 0x000ff60008000000 */
[----:B------:R1:W-:Y:S01]  /*64f0*/  @!UP0 UTMALDG.3D [UR16], [UR4], desc[UR6] ;  /* 0x00000610040085b4 */ /* 0x0003e20008011000 */
[----:B------:R-:W-:Y:S05]  /*6500*/  VOTEU.ALL UP0, P1 ;  /* 0x0000000000ff7886 */ /* 0x000fea0000800000 */
[----:B------:R1:W-:Y:S01]  /*6510*/  @!UP0 UTMALDG.3D [UR8], [UR4], desc[UR6] ;  /* 0x00000608040085b4 */ /* 0x0003e20008011000 */
[----:B------:R1:W-:Y:S01]  /*6520*/  @!P1 SYNCS.ARRIVE.TRANS64.RED.A0TR RZ, [UR21+0x30], R0 ;  /* 0x00003000ffff99a7 */ /* 0x0003e20008300415 */
[----:B------:R-:W-:Y:S01]  /*6530*/  SYNCS.ARRIVE.TRANS64.RED.A1T0 RZ, [UR29], RZ ;  /* 0x000000ffffff79a7 */ /* 0x000fe2000810041d */
[----:B------:R-:W3:Y:S02]  /*6540*/  SYNCS.PHASECHK.TRANS64.TRYWAIT P0, [UR21+0x58], R9 ;  /* 0x00005809ff0075a7 */ /* 0x000ee40008001115 */
[----:B-1-3--:R-:W-:Y:S05]  /*6550*/  @!P0 BRA `(.L_x_101) ;  /* 0x0000005c00cc8947 */ /* 0x00afea0003800000 */
.L_x_230:
[----:B------:R-:W-:Y:S01]  /*6560*/  UPLOP3.LUT UP1, UPT, UPT, UPT, UPT, 0x80, 0x8 ;  /* 0x000000000008789c */ /* 0x000fe20003f2f070 */
[----:B------:R-:W-:Y:S01]  /*6570*/  @!P1 IADD3 R6, P0, PT, R16, 0x580, RZ ;  /* 0x0000058010069810 */ /* 0x000fe20007f1e0ff */
[----:B------:R-:W-:Y:S01]  /*6580*/  UMOV UR6, 0x0 ;  /* 0x0000000000067882 */ /* 0x000fe20000000000 */
[----:B------:R-:W-:Y:S01]  /*6590*/  VOTEU.ALL UP0, P1 ;  /* 0x0000000000ff7886 */ /* 0x000fe20000800000 */
[----:B------:R-:W-:Y:S01]  /*65a0*/  UMOV UR7, 0x10000000 ;  /* 0x1000000000077882 */ /* 0x000fe20000000000 */
[----:B------:R-:W-:Y:S01]  /*65b0*/  @!P1 R2UR UR5, R6 ;  /* 0x00000000060592ca */ /* 0x000fe200000e0000 */
[----:B-1----:R-:W-:Y:S01]  /*65c0*/  @!P1 IMAD.X R0, RZ, RZ, R17, P0 ;  /* 0x000000ffff009224 */ /* 0x002fe200000e0611 */
[----:B------:R-:W-:Y:S01]  /*65d0*/  UMOV UR17, UR25 ;  /* 0x0000001900117c82 */ /* 0x000fe20008000000 */
[----:B------:R-:W-:Y:S01]  /*65e0*/  @!UP0 UIADD3 UR18, UPT, UPT, UR50, 0x70, URZ ;  /* 0x0000007032128890 */ /* 0x000fe2000fffe0ff */
[----:B------:R-:W-:Y:S01]  /*65f0*/  R2UR UR26, R57 ;  /* 0x00000000391a72ca */ /* 0x000fe200000e0000 */
[----:B------:R-:W-:Y:S01]  /*6600*/  @!UP0 UIADD3 UR16, UPT, UPT, UR21, 0x6200, URZ ;  /* 0x0000620015108890 */ /* 0x000fe2000fffe0ff */
[----:B------:R-:W-:Y:S01]  /*6610*/  @!P1 R2UR UR4, R0 ;  /* 0x00000000000492ca */ /* 0x000fe200000e0000 */
[----:B------:R-:W-:Y:S01]  /*6620*/  @!UP0 UIADD3 UR10, UPT, UPT, UR50, 0xf0, URZ ;  /* 0x000000f0320a8890 */ /* 0x000fe2000fffe0ff */
[----:B------:R-:W-:Y:S01]  /*6630*/  R2UR UR24, R58 ;  /* 0x000000003a1872ca */ /* 0x000fe200000e0000 */
[----:B------:R-:W-:Y:S01]  /*6640*/  @!UP0 UIADD3 UR8, UPT, UPT, UR21, 0x7200, URZ ;  /* 0x0000720015088890 */ /* 0x000fe2000fffe0ff */
[----:B------:R-:W-:Y:S01]  /*6650*/  ISETP.NE.AND P0, PT, R14, 0x2, PT ;  /* 0x000000020e00780c */ /* 0x000fe20003f05270 */
[----:B------:R-:W-:Y:S01]  /*6660*/  VOTEU.ALL UP0, P1 ;  /* 0x0000000000ff7886 */ /* 0x000fe20000800000 */
[----:B------:R-:W-:Y:S01]  /*6670*/  UMOV UR19, UR51 ;  /* 0x0000003300137c82 */ /* 0x000fe20008000000 */
[----:B------:R-:W-:Y:S01]  /*6680*/  IMAD.U32 R8, RZ, RZ, UR5 ;  /* 0x00000005ff087e24 */ /* 0x000fe2000f8e00ff */
[----:B------:R-:W-:Y:S01]  /*6690*/  UMOV UR20, UR60 ;  /* 0x0000003c00147c82 */ /* 0x000fe20008000000 */
[----:B------:R-:W-:Y:S01]  /*66a0*/  UMOV UR9, UR25 ;  /* 0x0000001900097c82 */ /* 0x000fe20008000000 */
[----:B------:R-:W-:Y:S01]  /*66b0*/  UMOV UR11, UR51 ;  /* 0x00000033000b7c82 */ /* 0x000fe20008000000 */
[----:B------:R-:W-:Y:S01]  /*66c0*/  UMOV UR12, UR60 ;  /* 0x0000003c000c7c82 */ /* 0x000fe20008000000 */
[----:B------:R-:W-:Y:S01]  /*66d0*/  SEL R0, RZ, 0x1, P0 ;  /* 0x00000001ff007807 */ /* 0x000fe20000000000 */
[----:B------:R-:W-:Y:S01]  /*66e0*/  IMAD.U32 R9, RZ, RZ, UR4 ;  /* 0x00000004ff097e24 */ /* 0x000fe2000f8e00ff */
[----:B------:R-:W-:Y:S01]  /*66f0*/  @!P1 R2UR UR4, R8 ;  /* 0x00000000080492ca */ /* 0x000fe200000e0000 */
[----:B------:R-:W-:Y:S01]  /*6700*/  UIADD3 UR27, UPT, UPT, UR13, UR26, URZ ;  /* 0x0000001a0d1b7290 */ /* 0x000fe2000fffe0ff */
[----:B------:R-:W-:Y:S01]  /*6710*/  LOP3.LUT R13, R13, R0, RZ, 0x3c, !PT ;  /* 0x000000000d0d7212 */ /* 0x000fe200078e3cff */
[----:B------:R-:W-:Y:S01]  /*6720*/  UMOV UR60, UR31 ;  /* 0x0000001f003c7c82 */ /* 0x000fe20008000000 */
[----:B------:R-:W-:Y:S02]  /*6730*/  @!P1 R2UR UR5, R9 ;  /* 0x00000000090592ca */ /* 0x000fe400000e0000 */
[----:B------:R-:W-:Y:S11]  /*6740*/  SEL R14, R14, RZ, P0 ;  /* 0x000000ff0e0e7207 */ /* 0x000ff60000000000 */
[----:B------:R1:W-:Y:S01]  /*6750*/  @!UP0 UTMALDG.3D [UR16], [UR4], desc[UR6] ;  /* 0x00000610040085b4 */ /* 0x0003e20008011000 */
[----:B------:R-:W-:Y:S05]  /*6760*/  VOTEU.ALL UP0, P1 ;  /* 0x0000000000ff7886 */ /* 0x000fea0000800000 */
[----:B------:R3:W-:Y:S01]  /*6770*/  @!UP0 UTMALDG.3D [UR8], [UR4], desc[UR6] ;  /* 0x00000608040085b4 */ /* 0x0007e20008011000 */
[----:B------:R3:W-:Y:S01]  /*6780*/  @!P1 SYNCS.ARRIVE.TRANS64.RED.A0TR RZ, [UR21+0x38], R7 ;  /* 0x00003807ffff99a7 */ /* 0x0007e20008300415 */
[----:B------:R-:W-:Y:S01]  /*6790*/  SYNCS.ARRIVE.TRANS64.RED.A1T0 RZ, [UR30], RZ ;  /* 0x000000ffffff79a7 */ /* 0x000fe2000810041e */
[----:B-1----:R-:W-:Y:S01]  /*67a0*/  UIADD3 UR20, UPT, UPT, UR14, UR24, URZ ;  /* 0x000000180e147290 */ /* 0x002fe2000fffe0ff */
[----:B------:R-:W-:Y:S11]  /*67b0*/  BRA.U UP2, `(.L_x_102) ;  /* 0xffffffe9021c7547 */ /* 0x000ff6000b83ffff */
[----:B------:R-:W1:Y:S02]  /*67c0*/  SYNCS.PHASECHK.TRANS64.TRYWAIT P0, [UR21+0x40], R10 ;  /* 0x0000400aff0075a7 */ /* 0x000e640008001115 */
[----:B-1----:R-:W-:Y:S05]  /*67d0*/  @!P0 BRA `(.L_x_103) ;  /* 0x0000005c00448947 */ /* 0x002fea0003800000 */
.L_x_232:
[----:B------:R-:W4:Y:S02]  /*67e0*/  SYNCS.PHASECHK.TRANS64.TRYWAIT P0, [UR21+0x48], R10 ;  /* 0x0000480aff0075a7 */ /* 0x000f240008001115 */
[----:B----4-:R-:W-:Y:S05]  /*67f0*/  @!P0 BRA `(.L_x_104) ;  /* 0x0000005c00548947 */ /* 0x010fea0003800000 */
.L_x_234:
[----:B------:R-:W4:Y:S01]  /*6800*/  SYNCS.PHASECHK.TRANS64.TRYWAIT P0, [UR21+0x50], R10 ;  /* 0x0000500aff0075a7 */ /* 0x000f220008001115 */
[----:B-1----:R-:W-:Y:S01]  /*6810*/  HFMA2 R0, -RZ, RZ, 0, 5.9604644775390625e-08 ;  /* 0x00000001ff007431 */ /* 0x002fe200000001ff */
[----:B----4-:R-:W-:Y:S06]  /*6820*/  @!P0 BRA `(.L_x_105) ;  /* 0x0000005c00608947 */ /* 0x010fec0003800000 */
.L_x_236:
[----:B-1----:R-:W-:Y:S02]  /*6830*/  MOV R2, UR21 ;  /* 0x0000001500027c02 */ /* 0x002fe40008000f00 */
[----:B------:R-:W-:-:S07]  /*6840*/  SHF.L.U32 R0, R0, 0x1f, RZ ;  /* 0x0000001f00007819 */ /* 0x000fce00000006ff */
.L_x_106:
[----:B-1----:R1:W4:Y:S02]  /*6850*/  SYNCS.PHASECHK.TRANS64.TRYWAIT P0, [R2+URZ+0x58], R0 ;  /* 0x00005800020075a7 */ /* 0x00232400080011ff */
[----:B----4-:R-:W-:Y:S05]  /*6860*/  @!P0 NANOSLEEP.SYNCS 0x989680 ;  /* 0x009896800000895d */ /* 0x010fea0003900000 */
[----:B------:R-:W4:Y:S02]  /*6870*/  @!P0 SYNCS.PHASECHK.TRANS64 P0, [R2+URZ+0x58], R0 ;  /* 0x00005800020085a7 */ /* 0x000f2400080010ff */
[----:B--234-:R-:W-:Y:S05]  /*6880*/  @P0 EXIT ;  /* 0x000000000000094d */ /* 0x01cfea0003800000 */
[----:B------:R-:W-:Y:S05]  /*6890*/  BRA `(.L_x_106) ;  /* 0xfffffffc00ec7947 */ /* 0x000fea000383ffff */
.L_x_87:
[----:B------:R-:W-:-:S06]  /*68a0*/  UISETP.GE.AND UP0, UPT, UR22, 0x4, UPT ;  /* 0x000000041600788c */ /* 0x000fcc000bf06270 */
[----:B------:R-:W-:-:S13]  /*68b0*/  PLOP3.LUT P0, PT, PT, PT, UP0, 0x80, 0x8 ;  /* 0x000000000008781c */ /* 0x000fda0003f0f008 */
[----:B-1----:R-:W-:Y:S05]  /*68c0*/  @!P0 EXIT ;  /* 0x000000000000894d */ /* 0x002fea0003800000 */
[----:B------:R-:W-:Y:S01]  /*68d0*/  BAR.SYNC.DEFER_BLOCKING 0x6, 0xa0 ;  /* 0x0182800000007b1d */ /* 0x000fe20000010000 */
[C---:B------:R-:W-:Y:S01]  /*68e0*/  IMAD.SHL.U32 R6, R68.reuse, 0x10, RZ ;  /* 0x0000001044067824 */ /* 0x040fe200078e00ff */
[----:B------:R-:W-:Y:S01]  /*68f0*/  SHF.L.U32 R23, R68, 0x10, RZ ;  /* 0x0000001044177819 */ /* 0x000fe200000006ff */
[----:B------:R-:W-:Y:S01]  /*6900*/  IMAD.SHL.U32 R4, R56, 0x200, RZ ;  /* 0x0000020038047824 */ /* 0x000fe200078e00ff */
[----:B------:R-:W-:Y:S01]  /*6910*/  LOP3.LUT R69, R68, 0x60, RZ, 0xc0, !PT ;  /* 0x0000006044457812 */ /* 0x000fe200078ec0ff */
[----:B------:R-:W-:Y:S01]  /*6920*/  IMAD.SHL.U32 R5, R56, 0x200000, RZ ;  /* 0x0020000038057824 */ /* 0x000fe200078e00ff */
[----:B------:R-:W-:Y:S01]  /*6930*/  UMOV UR43, 0x400 ;  /* 0x00000400002b7882 */ /* 0x000fe20000000000 */
[C---:B------:R-:W-:Y:S01]  /*6940*/  LOP3.LUT R67, R6.reuse, 0x590, RZ, 0xc0, !PT ;  /* 0x0000059006437812 */ /* 0x040fe200078ec0ff */
[----:B------:R-:W-:Y:S01]  /*6950*/  ULEA UR43, UR61, UR43, 0x18 ;  /* 0x0000002b3d2b7291 */ /* 0x000fe2000f8ec0ff */
[----:B------:R-:W1:Y:S01]  /*6960*/  LDC.64 R52, c[0x0][0x888] ;  /* 0x00022200ff347b82 */ /* 0x000e620000000a00 */
[----:B------:R-:W-:Y:S01]  /*6970*/  LOP3.LUT R6, R6, 0x60, RZ, 0xc0, !PT ;  /* 0x0000006006067812 */ /* 0x000fe200078ec0ff */
[----:B------:R-:W-:Y:S01]  /*6980*/  IMAD.MOV.U32 R22, RZ, RZ, RZ ;  /* 0x000000ffff167224 */ /* 0x000fe200078e00ff */
[----:B------:R-:W-:Y:S01]  /*6990*/  LOP3.LUT R67, R67, 0x200, R4, 0xf8, !PT ;  /* 0x0000020043437812 */ /* 0x000fe200078ef804 */
[----:B------:R-:W-:Y:S01]  /*69a0*/  IMAD.SHL.U32 R4, R68, 0x2, RZ ;  /* 0x0000000244047824 */ /* 0x000fe200078e00ff */
[----:B------:R-:W-:Y:S01]  /*69b0*/  UIADD3 UR4, UPT, UPT, UR43, 0x200, URZ ;  /* 0x000002002b047890 */ /* 0x000fe2000fffe0ff */
[----:B------:R-:W-:Y:S01]  /*69c0*/  LOP3.LUT R5, R5, 0x200000, RZ, 0xc0, !PT ;  /* 0x0020000005057812 */ /* 0x000fe200078ec0ff */
[----:B------:R-:W-:Y:S01]  /*69d0*/  IMAD.MOV.U32 R64, RZ, RZ, RZ ;  /* 0x000000ffff407224 */ /* 0x000fe200078e00ff */
[----:B------:R-:W2:Y:S01]  /*69e0*/  LDC.64 R54, c[0x0][0x890] ;  /* 0x00022400ff367b82 */ /* 0x000ea20000000a00 */
[----:B------:R-:W-:Y:S01]  /*69f0*/  LOP3.LUT R4, R6, 0xc, R4, 0xf8, !PT ;  /* 0x0000000c06047812 */ /* 0x000fe200078ef804 */
[----:B------:R-:W-:Y:S01]  /*6a00*/  IMAD.MOV.U32 R63, RZ, RZ, RZ ;  /* 0x000000ffff3f7224 */ /* 0x000fe200078e00ff */
[C---:B------:R-:W-:Y:S01]  /*6a10*/  LOP3.LUT R66, R68.reuse, 0x2, RZ, 0xc0, !PT ;  /* 0x0000000244427812 */ /* 0x040fe200078ec0ff */
[----:B------:R-:W-:Y:S01]  /*6a20*/  IMAD.U32 R59, RZ, RZ, UR4 ;  /* 0x00000004ff3b7e24 */ /* 0x000fe2000f8e00ff */
[----:B------:R-:W-:Y:S01]  /*6a30*/  LOP3.LUT R67, R67, R4, RZ, 0xfc, !PT ;  /* 0x0000000443437212 */ /* 0x000fe200078efcff */
[----:B------:R-:W3:Y:S01]  /*6a40*/  LDCU UR59, c[0x0][0x370] ;  /* 0x00006e00ff3b77ac */ /* 0x000ee20008000800 */
[----:B------:R-:W4:Y:S01]  /*6a50*/  LDS R0, [UR43+0x120] ;  /* 0x0001202bff007984 */ /* 0x000f220008000800 */
[----:B------:R-:W1:Y:S01]  /*6a60*/  LDC.64 R50, c[0x0][0x8b0] ;  /* 0x00022c00ff327b82 */ /* 0x000e620000000a00 */
[----:B------:R-:W-:Y:S01]  /*6a70*/  LOP3.LUT R23, R5, 0x400000, R23, 0xf8, !PT ;  /* 0x0040000005177812 */ /* 0x000fe200078ef817 */
[----:B------:R-:W1:Y:S01]  /*6a80*/  LDCU.64 UR50, c[0x0][0x348] ;  /* 0x00006900ff3277ac */ /* 0x000e620008000a00 */
[----:B------:R-:W-:-:S02]  /*6a90*/  LOP3.LUT R68, R68, 0x4, RZ, 0xc0, !PT ;  /* 0x0000000444447812 */ /* 0x000fc400078ec0ff */
[----:B------:R-:W-:Y:S01]  /*6aa0*/  LEA R67, R67, R59, 0x2 ;  /* 0x0000003b43437211 */ /* 0x000fe200078e10ff */
[----:B------:R-:W1:Y:S01]  /*6ab0*/  LDCU UR42, c[0x0][0xb0c] ;  /* 0x00016180ff2a77ac */ /* 0x000e620008000800 */
[----:B------:R-:W-:Y:S01]  /*6ac0*/  MOV R61, RZ ;  /* 0x000000ff003d7202 */ /* 0x000fe20000000f00 */
[----:B------:R-:W1:Y:S02]  /*6ad0*/  LDC.64 R48, c[0x0][0x8a8] ;  /* 0x00022a00ff307b82 */ /* 0x000e640000000a00 */
[--C-:B------:R-:W-:Y:S01]  /*6ae0*/  IMAD R66, R66, -0x10, R67.reuse ;  /* 0xfffffff042427824 */ /* 0x100fe200078e0243 */
[----:B------:R-:W1:Y:S01]  /*6af0*/  LDCU UR38, c[0x0][0xb30] ;  /* 0x00016600ff2677ac */ /* 0x000e620008000800 */
[----:B------:R-:W-:Y:S01]  /*6b00*/  IMAD R65, R68, -0x10, R67 ;  /* 0xfffffff044417824 */ /* 0x000fe200078e0243 */
[----:B------:R-:W1:Y:S01]  /*6b10*/  LDCU.64 UR56, c[0x0][0x888] ;  /* 0x00011100ff3877ac */ /* 0x000e620008000a00 */
[----:B------:R-:W1:Y:S01]  /*6b20*/  LDCU.64 UR40, c[0x0][0xb28] ;  /* 0x00016500ff2877ac */ /* 0x000e620008000a00 */
[----:B------:R-:W1:Y:S01]  /*6b30*/  LDCU.128 UR52, c[0x0][0xb10] ;  /* 0x00016200ff3477ac */ /* 0x000e620008000c00 */
[----:B------:R-:W1:Y:S01]  /*6b40*/  LDCU UR58, c[0x0][0x374] ;  /* 0x00006e80ff3a77ac */ /* 0x000e620008000800 */
[----:B------:R-:W-:Y:S01]  /*6b50*/  UMOV UR49, URZ ;  /* 0x000000ff00317c82 */ /* 0x000fe20008000000 */
[----:B------:R-:W-:Y:S01]  /*6b60*/  UMOV UR48, URZ ;  /* 0x000000ff00307c82 */ /* 0x000fe20008000000 */
[----:B---34-:R-:W-:-:S07]  /*6b70*/  IMAD.IADD R23, R0, 0x1, R23 ;  /* 0x0000000100177824 */ /* 0x018fce00078e0217 */
.L_x_182:
[----:B------:R-:W-:Y:S02]  /*6b80*/  LEA R3, R61, UR43, 0x3 ;  /* 0x0000002b3d037c11 */ /* 0x000fe4000f8e18ff */
[----:B------:R-:W-:Y:S02]  /*6b90*/  SHF.L.U32 R0, R63, 0x1f, RZ ;  /* 0x0000001f3f007819 */ /* 0x000fe400000006ff */
[----:B-1----:R-:W-:Y:S02]  /*6ba0*/  LEA R4, R61, UR43, 0x4 ;  /* 0x0000002b3d047c11 */ /* 0x002fe4000f8e20ff */
[----:B------:R-:W3:Y:S02]  /*6bb0*/  SYNCS.PHASECHK.TRANS64.TRYWAIT P0, [R3+URZ+0x70], R0 ;  /* 0x00007000030075a7 */ /* 0x000ee400080011ff */
[----:B---3--:R-:W-:Y:S05]  /*6bc0*/  @!P0 BRA `(.L_x_107) ;  /* 0x0000005800908947 */ /* 0x008fea0003800000 */
.L_x_237:
        /* <DEDUP_REMOVED lines=11> */
[----:B------:R-:W-:Y:S01]  /*6c80*/  PLOP3.LUT P0, PT, PT, PT, UP1, 0x80, 0x8 ;  /* 0x000000000008781c */ /* 0x000fe20003f0f018 */
[----:B------:R-:W-:Y:S11]  /*6c90*/  UP2UR UR63, UPR, URZ, 0x2 ;  /* 0x00000002ff3f7883 */ /* 0x000ff60008000000 */
[----:B------:R-:W-:Y:S01]  /*6ca0*/  @!UPT UIADD3 URZ, UPT, UPT, URZ, URZ, URZ ;  /* 0x000000fffffff290 */ /* 0x000fe2000fffe0ff */
        /* <DEDUP_REMOVED lines=13> */
[----:B------:R-:W3:Y:S01]  /*6d80*/  LDCU UR12, c[0x0][0xb20] ;  /* 0x00016400ff0c77ac */ /* 0x000ee20008000800 */
[----:B------:R-:W-:Y:S02]  /*6d90*/  UIMAD.WIDE.U32 UR4, UR58, UR55, URZ ;  /* 0x000000373a0472a5 */ /* 0x000fe4000f8e00ff */
[----:B------:R-:W-:Y:S02]  /*6da0*/  UIMAD.WIDE.U32 UR6, UR59, UR52, URZ ;  /* 0x000000343b0672a5 */ /* 0x000fe4000f8e00ff */
[----:B------:R-:W-:Y:S02]  /*6db0*/  UISETP.NE.AND UP0, UPT, UR54, 0x1, UPT ;  /* 0x000000013600788c */ /* 0x000fe4000bf05270 */
[----:B------:R-:W-:Y:S02]  /*6dc0*/  UIMAD.WIDE.U32 UR8, UR36, UR55, URZ ;  /* 0x00000037240872a5 */ /* 0x000fe4000f8e00ff */
[----:B------:R-:W-:Y:S02]  /*6dd0*/  UIMAD.WIDE.U32 UR10, UR37, UR52, URZ ;  /* 0x00000034250a72a5 */ /* 0x000fe4000f8e00ff */
[----:B------:R-:W-:Y:S02]  /*6de0*/  UISETP.NE.AND UP1, UPT, UR42, 0x1, UPT ;  /* 0x000000012a00788c */ /* 0x000fe4000bf25270 */
[----:B------:R-:W-:Y:S01]  /*6df0*/  UISETP.NE.AND UP2, UPT, UR39, 0x1, UPT ;  /* 0x000000012700788c */ /* 0x000fe2000bf45270 */
[----:B------:R-:W-:Y:S02]  /*6e00*/  UMOV UR4, UR5 ;  /* 0x0000000500047c82 */ /* 0x000fe40008000000 */
[----:B---3--:R-:W-:Y:S03]  /*6e10*/  USHF.R.U32.HI UR5, URZ, UR12, UR4 ;  /* 0x0000000cff057299 */ /* 0x008fe60008011604 */
[----:B------:R-:W-:Y:S02]  /*6e20*/  UMOV UR4, UR7 ;  /* 0x0000000700047c82 */ /* 0x000fe40008000000 */
[----:B------:R-:W-:Y:S02]  /*6e30*/  USHF.R.U32.HI UR7, URZ, UR53, UR4 ;  /* 0x00000035ff077299 */ /* 0x000fe40008011604 */
[----:B------:R-:W-:Y:S02]  /*6e40*/  USEL UR4, UR58, UR5, !UP0 ;  /* 0x000000053a047287 */ /* 0x000fe4000c000000 */
[----:B------:R-:W-:Y:S01]  /*6e50*/  USEL UR7, UR59, UR7, !UP1 ;  /* 0x000000073b077287 */ /* 0x000fe2000c800000 */
[----:B------:R-:W-:Y:S01]  /*6e60*/  UMOV UR5, UR9 ;  /* 0x0000000900057c82 */ /* 0x000fe20008000000 */
[----:B------:R-:W-:Y:S02]  /*6e70*/  UIMAD.WIDE.U32 UR8, UR4, UR40, URZ ;  /* 0x00000028040872a5 */ /* 0x000fe4000f8e00ff */
[----:B------:R-:W-:Y:S03]  /*6e80*/  USHF.R.U32.HI UR6, URZ, UR12, UR5 ;  /* 0x0000000cff067299 */ /* 0x000fe60008011605 */
[----:B------:R-:W-:Y:S01]  /*6e90*/  UMOV UR5, UR11 ;  /* 0x0000000b00057c82 */ /* 0x000fe20008000000 */
[----:B------:R-:W-:Y:S02]  /*6ea0*/  UIMAD.WIDE.U32 UR10, UR7, UR40, URZ ;  /* 0x00000028070a72a5 */ /* 0x000fe4000f8e00ff */
[----:B------:R-:W-:Y:S02]  /*6eb0*/  USHF.R.U32.HI UR12, URZ, UR53, UR5 ;  /* 0x00000035ff0c7299 */ /* 0x000fe40008011605 */
[----:B------:R-:W-:Y:S01]  /*6ec0*/  USEL UR6, UR36, UR6, !UP0 ;  /* 0x0000000624067287 */ /* 0x000fe2000c000000 */
[----:B------:R-:W-:Y:S02]  /*6ed0*/  UMOV UR5, UR9 ;  /* 0x0000000900057c82 */ /* 0x000fe40008000000 */
[----:B------:R-:W-:Y:S01]  /*6ee0*/  UMOV UR10, UR11 ;  /* 0x0000000b000a7c82 */ /* 0x000fe20008000000 */
[----:B------:R-:W-:Y:S02]  /*6ef0*/  @UP2 USHF.R.U32.HI UR4, URZ, UR41, UR5 ;  /* 0x00000029ff042299 */ /* 0x000fe40008011605 */
[----:B------:R-:W-:Y:S02]  /*6f00*/  @UP2 USHF.R.U32.HI UR7, URZ, UR41, UR10 ;  /* 0x00000029ff072299 */ /* 0x000fe4000801160a */
[----:B------:R-:W-:Y:S02]  /*6f10*/  UIMAD UR4, UR39, UR4, URZ ;  /* 0x00000004270472a4 */ /* 0x000fe4000f8e02ff */
        /* <DEDUP_REMOVED lines=8> */
[----:B------:R-:W-:Y:S02]  /*6fa0*/  USEL UR11, UR6, UR4, !UP2 ;  /* 0x00000004060b7287 */ /* 0x000fe4000d000000 */
[----:B------:R-:W-:Y:S02]  /*6fb0*/  UIADD3 UR8, UPT, UPT, -UR5, URZ, URZ ;  /* 0x000000ff05087290 */ /* 0x000fe4000fffe1ff */
[----:B------:R-:W-:Y:S01]  /*6fc0*/  UIADD3 UR10, UPT, UPT, -UR11, URZ, URZ ;  /* 0x000000ff0b0a7290 */ /* 0x000fe2000fffe1ff */
[----:B------:R-:W-:Y:S01]  /*6fd0*/  @!UP0 UMOV UR4, UR9 ;  /* 0x0000000900048c82 */ /* 0x000fe20008000000 */
[----:B------:R-:W-:Y:S02]  /*6fe0*/  UIADD3 UR9, UPT, UPT, -UR6, URZ, URZ ;  /* 0x000000ff06097290 */ /* 0x000fe4000fffe1ff */
[----:B------:R-:W-:Y:S02]  /*6ff0*/  @!UP0 USHF.R.U32.HI UR4, URZ, UR41, UR4 ;  /* 0x00000029ff048299 */ /* 0x000fe40008011604 */
[----:B------:R-:W-:Y:S02]  /*7000*/  UIMAD UR10, UR39, UR10, UR6 ;  /* 0x0000000a270a72a4 */ /* 0x000fe4000f8e0206 */
[----:B------:R-:W-:Y:S04]  /*7010*/  @!UP0 USEL UR4, UR5, UR4, !UP2 ;  /* 0x0000000405048287 */ /* 0x000fe8000d000000 */
[----:B------:R-:W-:Y:S02]  /*7020*/  @!UP0 UIMAD UR10, UR7, UR10, UR4 ;  /* 0x0000000a070a82a4 */ /* 0x000fe4000f8e0204 */
[----:B------:R-:W-:Y:S02]  /*7030*/  @!UP0 UIADD3 UR11, UPT, UPT, UR11, -UR4, URZ ;  /* 0x800000040b0b8290 */ /* 0x000fe4000fffe0ff */
[----:B------:R-:W-:Y:S02]  /*7040*/  UIMAD UR7, UR42, UR8, UR37 ;  /* 0x000000082a0772a4 */ /* 0x000fe4000f8e0225 */
[----:B------:R-:W-:Y:S02]  /*7050*/  @!UP0 UIMAD UR6, UR11, UR39, UR5 ;  /* 0x000000270b0682a4 */ /* 0x000fe4000f8e0205 */
[----:B------:R-:W-:Y:S01]  /*7060*/  UIMAD UR4, UR54, UR9, UR36 ;  /* 0x00000009360472a4 */ /* 0x000fe2000f8e0224 */
[----:B------:R-:W-:Y:S02]  /*7070*/  @!UP0 UMOV UR5, UR10 ;  /* 0x0000000a00058c82 */ /* 0x000fe40008000000 */
[----:B------:R-:W-:Y:S02]  /*7080*/  UIMAD UR37, UR5, UR42, UR7 ;  /* 0x0000002a052572a4 */ /* 0x000fe4000f8e0207 */
[----:B------:R-:W-:Y:S11]  /*7090*/  UIMAD UR36, UR6, UR54, UR4 ;  /* 0x00000036062472a4 */ /* 0x000ff6000f8e0204 */
[----:B------:R-:W-:Y:S01]  /*70a0*/  @!UPT UIADD3 URZ, UPT, UPT, URZ, URZ, URZ ;  /* 0x000000fffffff290 */ /* 0x000fe2000fffe0ff */
.L_x_108:
[----:B------:R-:W-:Y:S01]  /*70b0*/  UISETP.NE.AND UP0, UPT, UR38, 0x1, UPT ;  /* 0x000000012600788c */ /* 0x000fe2000bf05270 */
[----:B------:R-:W-:Y:S01]  /*70c0*/  LOP3.LUT P0, RZ, R59, 0x1b0, RZ, 0xc0, !PT ;  /* 0x000001b03bff7812 */ /* 0x000fe2000780c0ff */
[----:B------:R-:W-:Y:S01]  /*70d0*/  USHF.L.U32 UR46, UR20, 0x6, URZ ;  /* 0x00000006142e7899 */ /* 0x000fe200080006ff */
[----:B------:R-:W-:Y:S01]  /*70e0*/  BSSY.RECONVERGENT B6, `(.L_x_109) ;  /* 0x0000034000067945 */ /* 0x000fe20003800200 */
[----:B------:R-:W-:Y:S01]  /*70f0*/  USHF.L.U32 UR45, UR27, 0x8, URZ ;  /* 0x000000081b2d7899 */ /* 0x000fe200080006ff */
[----:B------:R-:W-:Y:S06]  /*7100*/  IADD3 R61, PT, PT, R61, 0x1, RZ ;  /* 0x000000013d3d7810 */ /* 0x000fec0007ffe0ff */
[----:B------:R-:W3:Y:S01]  /*7110*/  @!UP0 LDCU.128 UR12, c[0x0][0xb10] ;  /* 0x00016200ff0c87ac */ /* 0x000ee20008000c00 */
[----:B------:R-:W4:Y:S01]  /*7120*/  @!UP0 LDCU UR5, c[0x0][0xb0c] ;  /* 0x00016180ff0587ac */ /* 0x000f220008000800 */
[----:B------:R-:W2:Y:S01]  /*7130*/  @!UP0 LDCU UR10, c[0x0][0xb20] ;  /* 0x00016400ff0a87ac */ /* 0x000ea20008000800 */
[----:B---3--:R-:W-:Y:S02]  /*7140*/  UIMAD.WIDE.U32 UR8, UR37, UR12, URZ ;  /* 0x0000000c250872a5 */ /* 0x008fe4000f8e00ff */
[----:B------:R-:W-:Y:S02]  /*7150*/  UIMAD.WIDE.U32 UR6, UR36, UR15, URZ ;  /* 0x0000000f240672a5 */ /* 0x000fe4000f8e00ff */
[----:B------:R-:W-:Y:S03]  /*7160*/  @!UP0 UISETP.NE.AND UP1, UPT, UR14, 0x1, UPT ;  /* 0x000000010e00888c */ /* 0x000fe6000bf25270 */
[----:B------:R-:W-:Y:S01]  /*7170*/  @!UP0 UMOV UR4, UR9 ;  /* 0x0000000900048c82 */ /* 0x000fe20008000000 */
[----:B----4-:R-:W-:Y:S02]  /*7180*/  @!UP0 UISETP.NE.AND UP2, UPT, UR5, 0x1, UPT ;  /* 0x000000010500888c */ /* 0x010fe4000bf45270 */
[----:B------:R-:W-:Y:S01]  /*7190*/  @!UP0 USHF.R.U32.HI UR4, URZ, UR13, UR4 ;  /* 0x0000000dff048299 */ /* 0x000fe20008011604 */
[----:B------:R-:W-:Y:S02]  /*71a0*/  @!UP0 UMOV UR6, UR7 ;  /* 0x0000000700068c82 */ /* 0x000fe40008000000 */
[----:B--2---:R-:W-:Y:S02]  /*71b0*/  @!UP0 USHF.R.U32.HI UR6, URZ, UR10, UR6 ;  /* 0x0000000aff068299 */ /* 0x004fe40008011606 */
[----:B------:R-:W-:Y:S02]  /*71c0*/  @!UP0 USEL UR7, UR37, UR4, !UP2 ;  /* 0x0000000425078287 */ /* 0x000fe4000d000000 */
[----:B------:R-:W-:Y:S04]  /*71d0*/  @!UP0 USEL UR6, UR36, UR6, !UP1 ;  /* 0x0000000624068287 */ /* 0x000fe8000c800000 */
[----:B------:R-:W-:Y:S02]  /*71e0*/  @!UP0 UIADD3 UR4, UPT, UPT, -UR7, UR6, URZ ;  /* 0x0000000607048290 */ /* 0x000fe4000fffe1ff */
[----:B------:R-:W-:Y:S02]  /*71f0*/  @!UP0 UIADD3 UR6, UPT, UPT, UR7, -UR6, URZ ;  /* 0x8000000607068290 */ /* 0x000fe4000fffe0ff */
[----:B------:R-:W-:Y:S02]  /*7200*/  @!UP0 UIMAD UR37, UR4, UR5, UR37 ;  /* 0x00000005042582a4 */ /* 0x000fe4000f8e0225 */
[----:B------:R-:W-:Y:S01]  /*7210*/  @!UP0 UIMAD UR36, UR6, UR14, UR36 ;  /* 0x0000000e062482a4 */ /* 0x000fe2000f8e0224 */
[----:B------:R-:W-:Y:S11]  /*7220*/  @!P0 BRA `(.L_x_110) ;  /* 0x00000000007c8947 */ /* 0x000ff60003800000 */
[----:B------:R-:W2:Y:S01]  /*7230*/  LDCU.64 UR8, c[0x4][0x80] ;  /* 0x01001000ff0877ac */ /* 0x000ea20008000a00 */
[----:B------:R-:W-:Y:S01]  /*7240*/  MOV R2, 0x0 ;  /* 0x0000000000027802 */ /* 0x000fe20000000f00 */
[----:B------:R-:W-:Y:S02]  /*7250*/  HFMA2 R12, -RZ, RZ, 0, 5.9604644775390625e-08 ;  /* 0x00000001ff0c7431 */ /* 0x000fe400000001ff */
[----:B------:R-:W-:Y:S01]  /*7260*/  IMAD.MOV.U32 R8, RZ, RZ, 0x70 ;  /* 0x00000070ff087424 */ /* 0x000fe200078e00ff */
[----:B------:R3:W4:Y:S01]  /*7270*/  LDC.64 R14, c[0x4][R2] ;  /* 0x01000000020e7b82 */ /* 0x0007220000000a00 */
[----:B------:R-:W1:Y:S01]  /*7280*/  LDCU.64 UR6, c[0x4][0x88] ;  /* 0x01001100ff0677ac */ /* 0x000e620008000a00 */
[----:B------:R-:W-:Y:S01]  /*7290*/  IMAD.MOV.U32 R13, RZ, RZ, RZ ;  /* 0x000000ffff0d7224 */ /* 0x000fe200078e00ff */
[----:B------:R-:W1:Y:S01]  /*72a0*/  LDCU.64 UR4, c[0x4][0x8] ;  /* 0x01000100ff0477ac */ /* 0x000e620008000a00 */
[----:B--2---:R-:W-:Y:S01]  /*72b0*/  MOV R5, UR9 ;  /* 0x0000000900057c02 */ /* 0x004fe20008000f00 */
[----:B------:R-:W-:Y:S01]  /*72c0*/  IMAD.U32 R4, RZ, RZ, UR8 ;  /* 0x00000008ff047e24 */ /* 0x000fe2000f8e00ff */
[----:B-1----:R-:W-:Y:S01]  /*72d0*/  MOV R7, UR7 ;  /* 0x0000000700077c02 */ /* 0x002fe20008000f00 */
[----:B------:R-:W-:Y:S01]  /*72e0*/  IMAD.U32 R6, RZ, RZ, UR6 ;  /* 0x00000006ff067e24 */ /* 0x000fe2000f8e00ff */
[----:B------:R-:W-:Y:S01]  /*72f0*/  MOV R11, UR5 ;  /* 0x00000005000b7c02 */ /* 0x000fe20008000f00 */
[----:B------:R-:W-:Y:S02]  /*7300*/  IMAD.U32 R10, RZ, RZ, UR4 ;  /* 0x00000004ff0a7e24 */ /* 0x000fe4000f8e00ff */
[----:B------:R-:W-:Y:S07]  /*7310*/  LEPC R20, `(.L_x_111) ;  /* 0x000000001014794e */ /* 0x000fee0000000000 */
[----:B---345:R-:W-:Y:S05]  /*7320*/  CALL.ABS.NOINC R14 ;  /* 0x000000000e007343 */ /* 0x038fea0003c00000 */
.L_x_111:
[----:B------:R-:W1:Y:S01]  /*7330*/  LDCU.64 UR8, c[0x4][0x80] ;  /* 0x01001000ff0877ac */ /* 0x000e620008000a00 */
[----:B------:R-:W2:Y:S01]  /*7340*/  LDC.64 R2, c[0x4][R2] ;  /* 0x0100000002027b82 */ /* 0x000ea20000000a00 */
[----:B------:R-:W-:Y:S02]  /*7350*/  HFMA2 R12, -RZ, RZ, 0, 5.9604644775390625e-08 ;  /* 0x00000001ff0c7431 */ /* 0x000fe400000001ff */
[----:B------:R-:W-:Y:S02]  /*7360*/  IMAD.MOV.U32 R8, RZ, RZ, 0x70 ;  /* 0x00000070ff087424 */ /* 0x000fe400078e00ff */
[----:B------:R-:W-:Y:S01]  /*7370*/  IMAD.MOV.U32 R13, RZ, RZ, RZ ;  /* 0x000000ffff0d7224 */ /* 0x000fe200078e00ff */
[----:B------:R-:W3:Y:S01]  /*7380*/  LDCU.64 UR6, c[0x4][0x88] ;  /* 0x01001100ff0677ac */ /* 0x000ee20008000a00 */
[----:B------:R-:W4:Y:S01]  /*7390*/  LDCU.64 UR4, c[0x4][0x8] ;  /* 0x01000100ff0477ac */ /* 0x000f220008000a00 */
[----:B-1----:R-:W-:Y:S02]  /*73a0*/  MOV R4, UR8 ;  /* 0x0000000800047c02 */ /* 0x002fe40008000f00 */
[----:B------:R-:W-:Y:S02]  /*73b0*/  MOV R5, UR9 ;  /* 0x0000000900057c02 */ /* 0x000fe40008000f00 */
[----:B---3--:R-:W-:Y:S01]  /*73c0*/  MOV R7, UR7 ;  /* 0x0000000700077c02 */ /* 0x008fe20008000f00 */
[----:B------:R-:W-:Y:S01]  /*73d0*/  IMAD.U32 R6, RZ, RZ, UR6 ;  /* 0x00000006ff067e24 */ /* 0x000fe2000f8e00ff */
[----:B----4-:R-:W-:Y:S01]  /*73e0*/  MOV R11, UR5 ;  /* 0x00000005000b7c02 */ /* 0x010fe20008000f00 */
[----:B------:R-:W-:Y:S02]  /*73f0*/  IMAD.U32 R10, RZ, RZ, UR4 ;  /* 0x00000004ff0a7e24 */ /* 0x000fe4000f8e00ff */
[----:B------:R-:W-:Y:S07]  /*7400*/  LEPC R20, `(.L_x_110) ;  /* 0x000000001014794e */ /* 0x000fee0000000000 */
[----:B--2---:R-:W-:Y:S05]  /*7410*/  CALL.ABS.NOINC R2 ;  /* 0x0000000002007343 */ /* 0x004fea0003c00000 */
.L_x_110:
[----:B------:R-:W-:Y:S05]  /*7420*/  BSYNC.RECONVERGENT B6 ;  /* 0x0000000000067941 */ /* 0x000fea0003800200 */
.L_x_109:
[----:B------:R-:W-:Y:S02]  /*7430*/  ISETP.NE.U32.AND P0, PT, RZ, UR56, PT ;  /* 0x00000038ff007c0c */ /* 0x000fe4000bf05070 */
[C---:B------:R-:W-:Y:S02]  /*7440*/  ISETP.NE.U32.AND P1, PT, R54.reuse, RZ, PT ;  /* 0x000000ff3600720c */ /* 0x040fe40003f25070 */
[----:B------:R-:W-:Y:S02]  /*7450*/  ISETP.NE.U32.AND P4, PT, R54, RZ, PT ;  /* 0x000000ff3600720c */ /* 0x000fe40003f85070 */
[----:B------:R-:W-:Y:S02]  /*7460*/  ISETP.NE.AND.EX P0, PT, RZ, UR57, PT, P0 ;  /* 0x00000039ff007c0c */ /* 0x000fe4000bf05300 */
[C---:B------:R-:W-:Y:S02]  /*7470*/  ISETP.NE.AND.EX P1, PT, R55.reuse, RZ, PT, P1 ;  /* 0x000000ff3700720c */ /* 0x040fe40003f25310 */
[----:B------:R-:W-:Y:S02]  /*7480*/  ISETP.NE.AND.EX P4, PT, R55, RZ, P0, P4 ;  /* 0x000000ff3700720c */ /* 0x000fe40000785340 */
[----:B------:R-:W-:Y:S02]  /*7490*/  ISETP.NE.U32.AND P5, PT, R50, RZ, PT ;  /* 0x000000ff3200720c */ /* 0x000fe40003fa5070 */
[----:B------:R-:W-:Y:S02]  /*74a0*/  ISETP.NE.U32.AND P3, PT, RZ, UR56, PT ;  /* 0x00000038ff007c0c */ /* 0x000fe4000bf65070 */
[----:B------:R-:W-:Y:S02]  /*74b0*/  PLOP3.LUT P2, PT, PT, PT, PT, 0x8, 0x80 ;  /* 0x000000000080781c */ /* 0x000fe40003f4e170 */
[----:B------:R-:W-:Y:S02]  /*74c0*/  ISETP.NE.AND.EX P5, PT, R51, RZ, PT, P5 ;  /* 0x000000ff3300720c */ /* 0x000fe40003fa5350 */
[----:B------:R-:W-:Y:S03]  /*74d0*/  ISETP.NE.AND.EX P3, PT, RZ, UR57, PT, P3 ;  /* 0x00000039ff007c0c */ /* 0x000fe6000bf65330 */
[----:B------:R-:W-:Y:S01]  /*74e0*/  @!P4 PLOP3.LUT P2, PT, P1, PT, PT, 0x80, 0x8 ;  /* 0x000000000008c81c */ /* 0x000fe20000f4f070 */
[----:B------:R-:W-:Y:S01]  /*74f0*/  @!UPT UIADD3 URZ, UPT, UPT, URZ, URZ, URZ ;  /* 0x000000fffffff290 */ /* 0x000fe2000fffe0ff */
[----:B------:R-:W-:Y:S11]  /*7500*/  @!P1 BRA `(.L_x_112) ;  /* 0x0000000000309947 */ /* 0x000ff60003800000 */
[----:B------:R-:W-:Y:S01]  /*7510*/  ISETP.NE.U32.AND P0, PT, R52, RZ, PT ;  /* 0x000000ff3400720c */ /* 0x000fe20003f05070 */
[----:B------:R-:W2:Y:S01]  /*7520*/  LDCU.64 UR4, c[0x0][0x358] ;  /* 0x00006b00ff0477ac */ /* 0x000ea20008000a00 */
[----:B------:R-:W-:Y:S02]  /*7530*/  IMAD.MOV.U32 R26, RZ, RZ, 0x1 ;  /* 0x00000001ff1a7424 */ /* 0x000fe400078e00ff */
[----:B------:R-:W-:Y:S11]  /*7540*/  ISETP.NE.AND.EX P0, PT, R53, RZ, PT, P0 ;  /* 0x000000ff3500720c */ /* 0x000ff60003f05300 */
[----:B------:R-:W-:Y:S02]  /*7550*/  @!UPT UIADD3 URZ, UPT, UPT, URZ, URZ, URZ ;  /* 0x000000fffffff290 */ /* 0x000fe4000fffe0ff */
[----:B------:R-:W3:Y:S01]  /*7560*/  @P0 LDC.64 R2, c[0x0][0x888] ;  /* 0x00022200ff020b82 */ /* 0x000ee20000000a00 */
[----:B-1----:R-:W-:Y:S04]  /*7570*/  @P0 IMAD R0, R54, UR60, RZ ;  /* 0x0000003c36000c24 */ /* 0x002fe8000f8e02ff */
[----:B---3--:R-:W-:Y:S04]  /*7580*/  @P0 IMAD.WIDE R2, R0, 0x4, R2 ;  /* 0x0000000400020825 */ /* 0x008fe800078e0202 */
[----:B------:R-:W-:Y:S01]  /*7590*/  HFMA2 R0, -RZ, RZ, 0, 5.9604644775390625e-08 ;  /* 0x00000001ff007431 */ /* 0x000fe200000001ff */
[----:B--2--5:R2:W5:Y:S04]  /*75a0*/  @P0 LDG.E R27, desc[UR4][R2.64] ;  /* 0x00000004021b0981 */ /* 0x024568000c1e1900 */
[----:B------:R-:W-:Y:S01]  /*75b0*/  @!P0 PRMT R26, R0, 0x7610, R26 ;  /* 0x00007610001a8816 */ /* 0x000fe2000000001a */
[----:B--2---:R-:W3:Y:S06]  /*75c0*/  @!P0 LDC R27, c[0x0][0x880] ;  /* 0x00022000ff1b8b82 */ /* 0x004eec0000000800 */
.L_x_112:
[----:B------:R-:W-:Y:S05]  /*75d0*/  @!P5 BRA `(.L_x_113) ;  /* 0x000000000024d947 */ /* 0x000fea0003800000 */
[----:B------:R-:W-:Y:S01]  /*75e0*/  ISETP.NE.U32.AND P0, PT, R48, RZ, PT ;  /* 0x000000ff3000720c */ /* 0x000fe20003f05070 */
[----:B------:R-:W2:Y:S03]  /*75f0*/  LDCU.64 UR4, c[0x0][0x358] ;  /* 0x00006b00ff0477ac */ /* 0x000ea60008000a00 */
[----:B------:R-:W-:Y:S11]  /*7600*/  ISETP.NE.AND.EX P0, PT, R49, RZ, PT, P0 ;  /* 0x000000ff3100720c */ /* 0x000ff60003f05300 */
[----:B------:R-:W-:Y:S02]  /*7610*/  @!UPT UIADD3 URZ, UPT, UPT, URZ, URZ, URZ ;  /* 0x000000fffffff290 */ /* 0x000fe4000fffe0ff */
[----:B------:R-:W4:Y:S01]  /*7620*/  @P0 LDC.64 R2, c[0x0][0x8a8] ;  /* 0x00022a00ff020b82 */ /* 0x000f220000000a00 */
[----:B-1----:R-:W-:Y:S04]  /*7630*/  @P0 IMAD R0, R50, UR60, RZ ;  /* 0x0000003c32000c24 */ /* 0x002fe8000f8e02ff */
[----:B----4-:R-:W-:Y:S05]  /*7640*/  @P0 IMAD.WIDE R2, R0, 0x4, R2 ;  /* 0x0000000400020825 */ /* 0x010fea00078e0202 */
[----:B--2--5:R2:W5:Y:S02]  /*7650*/  @P0 LDG.E R24, desc[UR4][R2.64] ;  /* 0x0000000402180981 */ /* 0x024564000c1e1900 */
[----:B--2---:R-:W4:Y:S02]  /*7660*/  @!P0 LDC R24, c[0x0][0x8a0] ;  /* 0x00022800ff188b82 */ /* 0x004f240000000800 */
.L_x_113:
[----:B---3-5:R-:W-:Y:S01]  /*7670*/  FSETP.NEU.AND P0, PT, R27, RZ, PT ;  /* 0x000000ff1b00720b */ /* 0x028fe20003f0d000 */
[----:B------:R-:W-:Y:S01]  /*7680*/  BSSY B1, `(.L_x_114) ;  /* 0x0000037000017945 */ /* 0x000fe20003800000 */
[----:B------:R-:W-:Y:S01]  /*7690*/  SEL R3, RZ, 0xffffffff, P3 ;  /* 0xffffffffff037807 */ /* 0x000fe20001800000 */
[----:B------:R-:W-:Y:S01]  /*76a0*/  IMAD.MOV.U32 R73, RZ, RZ, 0x1 ;  /* 0x00000001ff497424 */ /* 0x000fe200078e00ff */
[----:B------:R-:W-:Y:S01]  /*76b0*/  @!P4 LOP3.LUT P3, RZ, R26, 0xff, RZ, 0xc0, !PT ;  /* 0x000000ff1affc812 */ /* 0x000fe2000786c0ff */
[----:B------:R-:W-:Y:S01]  /*76c0*/  IMAD R25, R22, 0x80, R23 ;  /* 0x0000008016197824 */ /* 0x000fe200078e0217 */
[----:B-1----:R-:W-:Y:S01]  /*76d0*/  @!P4 SEL R0, RZ, 0xffffffff, P0 ;  /* 0xffffffffff00c807 */ /* 0x002fe20000000000 */
[----:B------:R-:W-:Y:S01]  /*76e0*/  IMAD R62, R68, -0x10, R66 ;  /* 0xfffffff0443e7824 */ /* 0x000fe200078e0242 */
[----:B------:R-:W-:Y:S01]  /*76f0*/  LEA R71, R22, UR43, 0x3 ;  /* 0x0000002b16477c11 */ /* 0x000fe2000f8e18ff */
[----:B------:R-:W-:Y:S01]  /*7700*/  IMAD.MOV.U32 R72, RZ, RZ, RZ ;  /* 0x000000ffff487224 */ /* 0x000fe200078e00ff */
[C---:B------:R-:W-:Y:S02]  /*7710*/  @P2 SEL R0, R3.reuse, R0, !P3 ;  /* 0x0000000003002207 */ /* 0x040fe40005800000 */
[----:B------:R-:W-:Y:S02]  /*7720*/  CS2R R46, SRZ ;  /* 0x00000000002e7805 */ /* 0x000fe4000001ff00 */
[----:B------:R-:W-:Y:S02]  /*7730*/  SEL R2, RZ, 0xffffffff, P0 ;  /* 0xffffffffff027807 */ /* 0x000fe40000000000 */
[----:B------:R-:W-:Y:S02]  /*7740*/  CS2R R44, SRZ ;  /* 0x00000000002c7805 */ /* 0x000fe4000001ff00 */
[----:B------:R-:W-:Y:S02]  /*7750*/  @!P4 LOP3.LUT R0, R0, 0x1, RZ, 0xc0, !PT ;  /* 0x000000010000c812 */ /* 0x000fe400078ec0ff */
[----:B------:R-:W-:Y:S02]  /*7760*/  CS2R R42, SRZ ;  /* 0x00000000002a7805 */ /* 0x000fe4000001ff00 */
[----:B------:R-:W-:Y:S02]  /*7770*/  CS2R R40, SRZ ;  /* 0x0000000000287805 */ /* 0x000fe4000001ff00 */
[----:B------:R-:W-:Y:S02]  /*7780*/  CS2R R38, SRZ ;  /* 0x0000000000267805 */ /* 0x000fe4000001ff00 */
[----:B------:R-:W-:Y:S02]  /*7790*/  ISETP.NE.U32.OR P5, PT, R0, 0x1, P4 ;  /* 0x000000010000780c */ /* 0x000fe400027a5470 */
[----:B------:R-:W-:Y:S02]  /*77a0*/  CS2R R36, SRZ ;  /* 0x0000000000247805 */ /* 0x000fe4000001ff00 */
[----:B------:R-:W-:Y:S02]  /*77b0*/  LOP3.LUT P4, R60, R26, 0xff, RZ, 0xc0, !PT ;  /* 0x000000ff1a3c7812 */ /* 0x000fe4000788c0ff */
[----:B------:R-:W-:Y:S02]  /*77c0*/  CS2R R34, SRZ ;  /* 0x0000000000227805 */ /* 0x000fe4000001ff00 */
[----:B------:R-:W-:Y:S02]  /*77d0*/  P2R R70, PR, RZ, 0x20 ;  /* 0x00000020ff467803 */ /* 0x000fe40000000000 */
[----:B------:R-:W-:Y:S02]  /*77e0*/  CS2R R32, SRZ ;  /* 0x0000000000207805 */ /* 0x000fe4000001ff00 */
[----:B------:R-:W-:Y:S04]  /*77f0*/  @P1 SEL R2, R3, R2, !P4 ;  /* 0x0000000203021207 */ /* 0x000fe80006000000 */
[----:B------:R-:W-:Y:S02]  /*7800*/  LOP3.LUT R2, R2, 0x1, RZ, 0xc0, !PT ;  /* 0x0000000102027812 */ /* 0x000fe400078ec0ff */
[----:B------:R-:W-:Y:S02]  /*7810*/  @P5 SHF.L.U32 R0, RZ, 0x1f, RZ ;  /* 0x0000001fff005819 */ /* 0x000fe400000006ff */
[----:B------:R-:W-:Y:S02]  /*7820*/  ISETP.NE.U32.AND P0, PT, R2, 0x1, PT ;  /* 0x000000010200780c */ /* 0x000fe40003f05070 */
[----:B------:R1:W2:Y:S02]  /*7830*/  @P5 SYNCS.PHASECHK.TRANS64.TRYWAIT P3, [UR43+0x20], R0 ;  /* 0x00002000ff0055a7 */ /* 0x0002a4000806112b */
[----:B------:R-:W-:Y:S02]  /*7840*/  P2R R74, PR, RZ, 0x1 ;  /* 0x00000001ff4a7803 */ /* 0x000fe40000000000 */
[----:B-1----:R-:W-:Y:S04]  /*7850*/  SHF.L.U32 R0, R64, 0x1f, RZ ;  /* 0x0000001f40007819 */ /* 0x002fe800000006ff */
[----:B------:R1:W3:Y:S01]  /*7860*/  SYNCS.PHASECHK.TRANS64.TRYWAIT P2, [R71+URZ+0x90], R0 ;  /* 0x00009000470075a7 */ /* 0x0002e200080411ff */
[----:B--2---:R-:W-:Y:S01]  /*7870*/  @P5 SEL R73, RZ, 0x1, !P3 ;  /* 0x00000001ff495807 */ /* 0x004fe20005800000 */
[----:B-1----:R-:W-:Y:S06]  /*7880*/  @!P5 BRA `(.L_x_115) ;  /* 0x000000000058d947 */ /* 0x002fec0003800000 */
[----:B------:R-:W-:Y:S01]  /*7890*/  IMAD.MOV.U32 R46, RZ, RZ, RZ ;  /* 0x000000ffff2e7224 */ /* 0x000fe200078e00ff */
[----:B------:R-:W-:Y:S01]  /*78a0*/  ISETP.NE.AND P0, PT, R73, RZ, PT ;  /* 0x000000ff4900720c */ /* 0x000fe20003f05270 */
[----:B------:R-:W-:Y:S01]  /*78b0*/  BSSY B0, `(.L_x_116) ;  /* 0x000000c000007945 */ /* 0x000fe20003800000 */
[----:B------:R-:W-:Y:S02]  /*78c0*/  CS2R R34, SRZ ;  /* 0x0000000000227805 */ /* 0x000fe4000001ff00 */
[----:B------:R-:W-:Y:S02]  /*78d0*/  CS2R R32, SRZ ;  /* 0x0000000000207805 */ /* 0x000fe4000001ff00 */
[----:B------:R-:W-:Y:S02]  /*78e0*/  CS2R R38, SRZ ;  /* 0x0000000000267805 */ /* 0x000fe4000001ff00 */
[----:B------:R-:W-:Y:S02]  /*78f0*/  CS2R R36, SRZ ;  /* 0x0000000000247805 */ /* 0x000fe4000001ff00 */
[----:B------:R-:W-:Y:S02]  /*7900*/  CS2R R42, SRZ ;  /* 0x00000000002a7805 */ /* 0x000fe4000001ff00 */
[----:B------:R-:W-:Y:S02]  /*7910*/  CS2R R40, SRZ ;  /* 0x0000000000287805 */ /* 0x000fe4000001ff00 */
[----:B------:R-:W-:Y:S01]  /*7920*/  CS2R R44, SRZ ;  /* 0x00000000002c7805 */ /* 0x000fe2000001ff00 */
[----:B------:R-:W-:Y:S06]  /*7930*/  @P0 BRA `(.L_x_117) ;  /* 0x00000000000c0947 */ /* 0x000fec0003800000 */
[----:B------:R-:W-:Y:S04]  /*7940*/  SHF.L.U32 R3, RZ, 0x1f, RZ ;  /* 0x0000001fff037819 */ /* 0x000fe800000006ff */
[----:B------:R-:W1:Y:S02]  /*7950*/  SYNCS.PHASECHK.TRANS64.TRYWAIT P0, [UR43+0x20], R3 ;  /* 0x00002003ff0075a7 */ /* 0x000e64000800112b */
[----:B-1----:R-:W-:Y:S05]  /*7960*/  @!P0 BRA `(.L_x_118) ;  /* 0x0000004c003c8947 */ /* 0x002fea0003800000 */
.L_x_117:
[----:B------:R-:W-:Y:S05]  /*7970*/  BSYNC B0 ;  /* 0x0000000000007941 */ /* 0x000fea0003800000 */
.L_x_116:
[----:B------:R-:W-:Y:S01]  /*7980*/  ISETP.NE.AND P0, PT, R74, RZ, PT ;  /* 0x000000ff4a00720c */ /* 0x000fe20003f05270 */
[----:B------:R-:W-:Y:S11]  /*7990*/  HFMA2 R72, -RZ, RZ, 0, 5.9604644775390625e-08 ;  /* 0x00000001ff487431 */ /* 0x000ff600000001ff */
[----:B------:R-:W-:Y:S01]  /*79a0*/  @!UPT UIADD3 URZ, UPT, UPT, URZ, URZ, URZ ;  /* 0x000000fffffff290 */ /* 0x000fe2000fffe0ff */
[----:B------:R2:W1:Y:S04]  /*79b0*/  @P0 LDS.128 R32, [R67] ;  /* 0x0000000043200984 */ /* 0x0004680000000c00 */
[----:B------:R2:W1:Y:S04]  /*79c0*/  @P0 LDS.128 R36, [R66+0x10] ;  /* 0x0000100042240984 */ /* 0x0004680000000c00 */
[----:B------:R2:W1:Y:S04]  /*79d0*/  @P0 LDS.128 R40, [R65+0x20] ;  /* 0x0000200041280984 */ /* 0x0004680000000c00 */
[----:B------:R2:W1:Y:S02]  /*79e0*/  @P0 LDS.128 R44, [R62+0x30] ;  /* 0x000030003e2c0984 */ /* 0x0004640000000c00 */
.L_x_115:
[----:B------:R-:W-:Y:S05]  /*79f0*/  BSYNC B1 ;  /* 0x0000000000017941 */ /* 0x000fea0003800000 */
.L_x_114:
[----:B-1----:R-:W-:Y:S04]  /*7a00*/  SHF.R.U32.HI R2, RZ, 0x15, R25 ;  /* 0x00000015ff027819 */ /* 0x002fe80000011619 */
[----:B------:R-:W-:Y:S01]  /*7a10*/  LOP3.LUT P0, RZ, R2, 0x3, R56, 0x48, !PT ;  /* 0x0000000302ff7812 */ /* 0x000fe20007804838 */
[----:B------:R-:W-:Y:S01]  /*7a20*/  @!UPT UIADD3 URZ, UPT, UPT, URZ, URZ, URZ ;  /* 0x000000fffffff290 */ /* 0x000fe2000fffe0ff */
[----:B---3--:R-:W-:Y:S11]  /*7a30*/  @P2 BRA `(.L_x_119) ;  /* 0x0000000000082947 */ /* 0x008ff60003800000 */
[----:B------:R-:W1:Y:S02]  /*7a40*/  SYNCS.PHASECHK.TRANS64.TRYWAIT P1, [R71+URZ+0x90], R0 ;  /* 0x00009000470075a7 */ /* 0x000e6400080211ff */
[----:B-1----:R-:W-:Y:S05]  /*7a50*/  @!P1 BRA `(.L_x_120) ;  /* 0x0000004c00189947 */ /* 0x002fea0003800000 */
.L_x_119:
[----:B------:R-:W-:Y:S05]  /*7a60*/  @!P0 BRA `(.L_x_121) ;  /* 0x0000000000408947 */ /* 0x000fea0003800000 */
[----:B------:R-:W3:Y:S01]  /*7a70*/  LDCU.64 UR8, c[0x4][0x70] ;  /* 0x01000e00ff0877ac */ /* 0x000ee20008000a00 */
[----:B------:R-:W-:Y:S01]  /*7a80*/  MOV R3, 0x0 ;  /* 0x0000000000037802 */ /* 0x000fe20000000f00 */
[----:B------:R-:W-:Y:S02]  /*7a90*/  HFMA2 R12, -RZ, RZ, 0, 5.9604644775390625e-08 ;  /* 0x00000001ff0c7431 */ /* 0x000fe400000001ff */
[----:B------:R-:W-:Y:S02]  /*7aa0*/  IMAD.MOV.U32 R8, RZ, RZ, 0x192 ;  /* 0x00000192ff087424 */ /* 0x000fe400078e00ff */
[----:B------:R-:W-:Y:S01]  /*7ab0*/  IMAD.MOV.U32 R13, RZ, RZ, RZ ;  /* 0x000000ffff0d7224 */ /* 0x000fe200078e00ff */
[----:B------:R-:W5:Y:S01]  /*7ac0*/  LDCU.64 UR6, c[0x4][0x78] ;  /* 0x01000f00ff0677ac */ /* 0x000f620008000a00 */
[----:B------:R-:W1:Y:S01]  /*7ad0*/  LDC.64 R2, c[0x4][R3] ;  /* 0x0100000003027b82 */ /* 0x000e620000000a00 */
[----:B------:R-:W2:Y:S01]  /*7ae0*/  LDCU.64 UR4, c[0x4][0x10] ;  /* 0x01000200ff0477ac */ /* 0x000ea20008000a00 */
[----:B---3--:R-:W-:Y:S01]  /*7af0*/  MOV R5, UR9 ;  /* 0x0000000900057c02 */ /* 0x008fe20008000f00 */
[----:B------:R-:W-:Y:S01]  /*7b00*/  IMAD.U32 R4, RZ, RZ, UR8 ;  /* 0x00000008ff047e24 */ /* 0x000fe2000f8e00ff */
[----:B-----5:R-:W-:Y:S01]  /*7b10*/  MOV R7, UR7 ;  /* 0x0000000700077c02 */ /* 0x020fe20008000f00 */
[----:B------:R-:W-:Y:S01]  /*7b20*/  IMAD.U32 R6, RZ, RZ, UR6 ;  /* 0x00000006ff067e24 */ /* 0x000fe2000f8e00ff */
[----:B--2---:R-:W-:Y:S01]  /*7b30*/  MOV R11, UR5 ;  /* 0x00000005000b7c02 */ /* 0x004fe20008000f00 */
[----:B------:R-:W-:Y:S02]  /*7b40*/  IMAD.U32 R10, RZ, RZ, UR4 ;  /* 0x00000004ff0a7e24 */ /* 0x000fe4000f8e00ff */
[----:B------:R-:W-:Y:S07]  /*7b50*/  LEPC R20, `(.L_x_121) ;  /* 0x000000001014794e */ /* 0x000fee0000000000 */
[----:B-1--4-:R-:W-:Y:S05]  /*7b60*/  CALL.ABS.NOINC R2 ;  /* 0x0000000002007343 */ /* 0x012fea0003c00000 */
.L_x_121:
[----:B------:R-:W-:Y:S05]  /*7b70*/  WARPSYNC.ALL ;  /* 0x0000000000007948 */ /* 0x000fea0003800000 */
[----:B------:R-:W-:Y:S01]  /*7b80*/  R2UR UR4, R25 ;  /* 0x00000000190472ca */ /* 0x000fe200000e0000 */
[----:B------:R-:W-:Y:S01]  /*7b90*/  BSSY.RECONVERGENT B0, `(.L_x_122) ;  /* 0x000003d000007945 */ /* 0x000fe20003800200 */
[----:B------:R-:W-:Y:S11]  /*7ba0*/  ISETP.NE.AND P0, PT, R69, RZ, PT ;  /* 0x000000ff4500720c */ /* 0x000ff60003f05270 */
[----:B------:R-:W1:Y:S02]  /*7bb0*/  LDTM.x16 R4, tmem[UR4] ;  /* 0x00000004000479ee */ /* 0x000e640008240000 */
[C---:B-1--4-:R-:W-:Y:S01]  /*7bc0*/  FMUL R0, R24.reuse, R4 ;  /* 0x0000000418007220 */ /* 0x052fe20000400000 */
[C---:B------:R-:W-:Y:S01]  /*7bd0*/  FMUL R2, R24.reuse, R5 ;  /* 0x0000000518027220 */ /* 0x040fe20000400000 */
[C---:B------:R-:W-:Y:S01]  /*7be0*/  FMUL R3, R24.reuse, R6 ;  /* 0x0000000618037220 */ /* 0x040fe20000400000 */
[C---:B------:R-:W-:Y:S01]  /*7bf0*/  FMUL R7, R24.reuse, R7 ;  /* 0x0000000718077220 */ /* 0x040fe20000400000 */
[C---:B------:R-:W-:Y:S01]  /*7c00*/  FFMA R28, R27.reuse, R32, R0 ;  /* 0x000000201b1c7223 */ /* 0x040fe20000000000 */
        /* <DEDUP_REMOVED lines=10> */
[----:B------:R1:W-:Y:S01]  /*7cb0*/  STS.128 [R67], R28 ;  /* 0x0000001c43007388 */ /* 0x0003e20000000c00 */
        /* <DEDUP_REMOVED lines=8> */
[----:B------:R1:W-:Y:S01]  /*7d40*/  STS.128 [R66+0x10], R4 ;  /* 0x0000100442007388 */ /* 0x0003e20000000c00 */
[C---:B------:R-:W-:Y:S01]  /*7d50*/  FMUL R13, R24.reuse, R17 ;  /* 0x00000011180d7220 */ /* 0x040fe20000400000 */
[C---:B------:R-:W-:Y:S01]  /*7d60*/  FFMA R10, R27.reuse, R42, R10 ;  /* 0x0000002a1b0a7223 */ /* 0x040fe2000000000a */
[C---:B------:R-:W-:Y:S01]  /*7d70*/  FMUL R14, R24.reuse, R18 ;  /* 0x00000012180e7220 */ /* 0x040fe20000400000 */
[C---:B------:R-:W-:Y:S01]  /*7d80*/  FFMA R11, R27.reuse, R43, R15 ;  /* 0x0000002b1b0b7223 */ /* 0x040fe2000000000f */
[----:B------:R-:W-:Y:S01]  /*7d90*/  FMUL R19, R24, R19 ;  /* 0x0000001318137220 */ /* 0x000fe20000400000 */
[C---:B------:R-:W-:Y:S01]  /*7da0*/  FFMA R12, R27.reuse, R44, R12 ;  /* 0x0000002c1b0c7223 */ /* 0x040fe2000000000c */
[C---:B------:R-:W-:Y:S01]  /*7db0*/  FFMA R13, R27.reuse, R45, R13 ;  /* 0x0000002d1b0d7223 */ /* 0x040fe2000000000d */
[C---:B------:R-:W-:Y:S01]  /*7dc0*/  FFMA R14, R27.reuse, R46, R14 ;  /* 0x0000002e1b0e7223 */ /* 0x040fe2000000000e */
[----:B------:R1:W-:Y:S01]  /*7dd0*/  STS.128 [R65+0x20], R8 ;  /* 0x0000200841007388 */ /* 0x0003e20000000c00 */
[----:B------:R-:W-:Y:S05]  /*7de0*/  FFMA R15, R27, R47, R19 ;  /* 0x0000002f1b0f7223 */ /* 0x000fea0000000013 */
[----:B------:R1:W-:Y:S01]  /*7df0*/  STS.128 [R62+0x30], R12 ;  /* 0x0000300c3e007388 */ /* 0x0003e20000000c00 */
[----:B------:R-:W-:Y:S01]  /*7e00*/  @!PT LDS RZ, [RZ] ;  /* 0x00000000fffff984 */ /* 0x000fe20000000800 */
[----:B------:R-:W-:Y:S01]  /*7e10*/  @!PT LDS RZ, [RZ] ;  /* 0x00000000fffff984 */ /* 0x000fe20000000800 */
[----:B------:R-:W-:Y:S01]  /*7e20*/  @!PT LDS RZ, [RZ] ;  /* 0x00000000fffff984 */ /* 0x000fe20000000800 */
[----:B------:R-:W-:Y:S01]  /*7e30*/  @!PT LDS RZ, [RZ] ;  /* 0x00000000fffff984 */ /* 0x000fe20000000800 */
[----:B------:R3:W-:Y:S06]  /*7e40*/  MEMBAR.ALL.CTA ;  /* 0x0000000000007992 */ /* 0x0007ec0000008000 */
[----:B---3--:R-:W3:Y:S02]  /*7e50*/  FENCE.VIEW.ASYNC.S ;  /* 0x00000000000073c6 */ /* 0x008ee40000000000 */
[----:B---3--:R-:W-:Y:S06]  /*7e60*/  BAR.SYNC.DEFER_BLOCKING 0x1, 0x80 ;  /* 0x0042000000007b1d */ /* 0x008fec0000010000 */
[----:B------:R-:W-:Y:S05]  /*7e70*/  @P0 BRA `(.L_x_123) ;  /* 0x0000000000380947 */ /* 0x000fea0003800000 */
[----:B------:R-:W-:Y:S01]  /*7e80*/  UIADD3 UR4, UPT, UPT, UR43, 0x200, URZ ;  /* 0x000002002b047890 */ /* 0x000fe2000fffe0ff */
[----:B------:R-:W-:Y:S01]  /*7e90*/  UMOV UR47, UR60 ;  /* 0x0000003c002f7c82 */ /* 0x000fe20008000000 */
[----:B------:R-:W-:Y:S02]  /*7ea0*/  UIADD3 UR9, UPT, UPT, UR45, 0x80, URZ ;  /* 0x000000802d097890 */ /* 0x000fe4000fffe0ff */
[----:B------:R-:W-:Y:S02]  /*7eb0*/  UIADD3 UR8, UPT, UPT, UR43, 0x1200, URZ ;  /* 0x000012002b087890 */ /* 0x000fe4000fffe0ff */
[----:B------:R-:W-:Y:S01]  /*7ec0*/  MOV R59, UR4 ;  /* 0x00000004003b7c02 */ /* 0x000fe20008000f00 */
[----:B------:R-:W-:Y:S01]  /*7ed0*/  UIADD3 UR4, UP0, UPT, UR50, 0x680, URZ ;  /* 0x0000068032047890 */ /* 0x000fe2000ff1e0ff */
[----:B------:R-:W-:Y:S02]  /*7ee0*/  UMOV UR10, UR46 ;  /* 0x0000002e000a7c82 */ /* 0x000fe40008000000 */
[----:B------:R-:W-:Y:S01]  /*7ef0*/  R2UR UR44, R59 ;  /* 0x000000003b2c72ca */ /* 0x000fe200000e0000 */
[----:B------:R-:W-:Y:S01]  /*7f00*/  UIADD3.X UR5, UPT, UPT, URZ, UR51, URZ, UP0, !UPT ;  /* 0x00000033ff057290 */ /* 0x000fe200087fe4ff */
[----:B------:R-:W-:Y:S11]  /*7f10*/  UMOV UR11, UR60 ;  /* 0x0000003c000b7c82 */ /* 0x000ff60008000000 */
[----:B------:R3:W-:Y:S01]  /*7f20*/  UTMASTG.3D [UR44], [UR4] ;  /* 0x0000002c040073b5 */ /* 0x0007e20008010000 */
[----:B------:R3:W-:Y:S01]  /*7f30*/  UTMASTG.3D [UR8], [UR4] ;  /* 0x00000008040073b5 */ /* 0x0007e20008010000 */
[----:B------:R0:W-:Y:S01]  /*7f40*/  UTMACMDFLUSH ;  /* 0x00000000000079b7 */ /* 0x0001e20000000000 */
[----:B---3--:R-:W-:Y:S04]  /*7f50*/  DEPBAR.LE SB0, 0x1 ;  /* 0x000080400000791a */ /* 0x008fe80000000000 */
.L_x_123:
[----:B------:R-:W-:Y:S05]  /*7f60*/  BSYNC.RECONVERGENT B0 ;  /* 0x0000000000007941 */ /* 0x000fea0003800200 */
.L_x_122:
[----:B------:R-:W-:Y:S01]  /*7f70*/  BAR.SYNC.DEFER_BLOCKING 0x1, 0x80 ;  /* 0x0042000000007b1d */ /* 0x000fe20000010000 */
[----:B------:R-:W-:Y:S01]  /*7f80*/  ISETP.NE.AND P1, PT, R70, RZ, PT ;  /* 0x000000ff4600720c */ /* 0x000fe20003f25270 */
[----:B------:R-:W-:Y:S01]  /*7f90*/  UISETP.NE.AND UP0, UPT, UR49, URZ, UPT ;  /* 0x000000ff3100728c */ /* 0x000fe2000bf05270 */
[----:B------:R-:W-:Y:S11]  /*7fa0*/  LEA R2, R72, UR43, 0x3 ;  /* 0x0000002b48027c11 */ /* 0x000ff6000f8e18ff */
[----:B------:R-:W-:Y:S01]  /*7fb0*/  @P1 SHF.L.U32 R3, RZ, 0x1f, RZ ;  /* 0x0000001fff031819 */ /* 0x000fe200000006ff */
[----:B------:R-:W-:Y:S06]  /*7fc0*/  BRA.U !UP0, `(.L_x_124) ;  /* 0x0000000108247547 */ /* 0x000fec000b800000 */
[----:B-1----:R-:W-:Y:S01]  /*7fd0*/  IMAD.U32 R4, RZ, RZ, UR48 ;  /* 0x00000030ff047e24 */ /* 0x002fe2000f8e00ff */
[----:B------:R-:W-:Y:S01]  /*7fe0*/  MOV R0, UR61 ;  /* 0x0000003d00007c02 */ /* 0x000fe20008000f00 */
[----:B------:R-:W-:Y:S03]  /*7ff0*/  UIADD3 UR4, UPT, UPT, UR48, 0x1, URZ ;  /* 0x0000000130047890 */ /* 0x000fe6000fffe0ff */
[----:B------:R-:W-:Y:S01]  /*8000*/  @P1 LEA R4, R4, UR43, 0x3 ;  /* 0x0000002b04041c11 */ /* 0x000fe2000f8e18ff */
[----:B------:R-:W-:Y:S04]  /*8010*/  UISETP.NE.AND UP0, UPT, UR4, 0x4, UPT ;  /* 0x000000040400788c */ /* 0x000fe8000bf05270 */
[----:B------:R-:W-:Y:S01]  /*8020*/  @P1 VIADD R4, R4, 0x40 ;  /* 0x0000004004041836 */ /* 0x000fe20000000000 */
[----:B------:R-:W-:Y:S04]  /*8030*/  USEL UR48, UR4, URZ, UP0 ;  /* 0x000000ff04307287 */ /* 0x000fe80008000000 */
[----:B------:R-:W-:Y:S04]  /*8040*/  @P1 PRMT R0, R0, 0x654, R4 ;  /* 0x0000065400001816 */ /* 0x000fe80000000004 */
[----:B------:R3:W-:Y:S04]  /*8050*/  @P1 SYNCS.ARRIVE.TRANS64.RED.A1T0 RZ, [R0+URZ], RZ ;  /* 0x000000ff00ff19a7 */ /* 0x0007e800081004ff */
.L_x_124:
[----:B------:R-:W4:Y:S01]  /*8060*/  @P1 SYNCS.PHASECHK.TRANS64.TRYWAIT P0, [R2+URZ+0x20], R3 ;  /* 0x00002003020015a7 */ /* 0x000f2200080011ff */
[----:B------:R-:W-:Y:S01]  /*8070*/  BSSY B1, `(.L_x_125) ;  /* 0x0000016000017945 */ /* 0x000fe20003800000 */
[----:B----4-:R-:W-:Y:S03]  /*8080*/  @P1 SEL R73, RZ, 0x1, !P0 ;  /* 0x00000001ff491807 */ /* 0x010fe60004000000 */
[----:B------:R-:W-:Y:S05]  /*8090*/  @!P1 BRA `(.L_x_126) ;  /* 0x00000000004c9947 */ /* 0x000fea0003800000 */
[----:B------:R-:W-:Y:S01]  /*80a0*/  ISETP.NE.AND P0, PT, R73, RZ, PT ;  /* 0x000000ff4900720c */ /* 0x000fe20003f05270 */
[----:B------:R-:W-:Y:S01]  /*80b0*/  BSSY B0, `(.L_x_127) ;  /* 0x000000b000007945 */ /* 0x000fe20003800000 */
[----:B------:R-:W-:Y:S11]  /*80c0*/  ISETP.NE.AND P1, PT, R74, RZ, PT ;  /* 0x000000ff4a00720c */ /* 0x000ff60003f25270 */
[----:B------:R-:W-:Y:S02]  /*80d0*/  @!UPT UIADD3 URZ, UPT, UPT, URZ, URZ, URZ ;  /* 0x000000fffffff290 */ /* 0x000fe4000fffe0ff */
[C---:B-1----:R-:W-:Y:S01]  /*80e0*/  @P1 IMAD R6, R72.reuse, 0x2000, R67 ;  /* 0x0000200048061824 */ /* 0x042fe200078e0243 */
[C---:B------:R-:W-:Y:S01]  /*80f0*/  @P1 LEA R4, R72.reuse, R65, 0xd ;  /* 0x0000004148041211 */ /* 0x040fe200078e68ff */
[C---:B------:R-:W-:Y:S02]  /*8100*/  @P1 IMAD R5, R72.reuse, 0x2000, R66 ;  /* 0x0000200048051824 */ /* 0x040fe400078e0242 */
[----:B------:R-:W-:Y:S01]  /*8110*/  @P1 IMAD R3, R72, 0x2000, R62 ;  /* 0x0000200048031824 */ /* 0x000fe200078e023e */
[----:B------:R-:W-:Y:S06]  /*8120*/  @P0 BRA `(.L_x_128) ;  /* 0x00000000000c0947 */ /* 0x000fec0003800000 */
[----:B---3--:R-:W-:Y:S04]  /*8130*/  SHF.L.U32 R0, RZ, 0x1f, RZ ;  /* 0x0000001fff007819 */ /* 0x008fe800000006ff */
[----:B------:R-:W1:Y:S02]  /*8140*/  SYNCS.PHASECHK.TRANS64.TRYWAIT P0, [R2+URZ+0x20], R0 ;  /* 0x00002000020075a7 */ /* 0x000e6400080011ff */
[----:B-1----:R-:W-:Y:S05]  /*8150*/  @!P0 BRA `(.L_x_129) ;  /* 0x00000044006c8947 */ /* 0x002fea0003800000 */
.L_x_128:
[----:B------:R-:W-:Y:S05]  /*8160*/  BSYNC B0 ;  /* 0x0000000000007941 */ /* 0x000fea0003800000 */
.L_x_127:
[----:B------:R-:W-:Y:S02]  /*8170*/  ISETP.NE.AND P0, PT, R74, RZ, PT ;  /* 0x000000ff4a00720c */ /* 0x000fe40003f05270 */
[----:B------:R-:W-:Y:S11]  /*8180*/  IADD3 R72, PT, PT, R72, 0x1, RZ ;  /* 0x0000000148487810 */ /* 0x000ff60007ffe0ff */
[----:B------:R4:W1:Y:S04]  /*8190*/  @P0 LDS.128 R32, [R6] ;  /* 0x0000000006200984 */ /* 0x0008680000000c00 */
[----:B------:R4:W1:Y:S04]  /*81a0*/  @P0 LDS.128 R36, [R5+0x10] ;  /* 0x0000100005240984 */ /* 0x0008680000000c00 */
[----:B------:R4:W1:Y:S04]  /*81b0*/  @P0 LDS.128 R40, [R4+0x20] ;  /* 0x0000200004280984 */ /* 0x0008680000000c00 */
[----:B------:R4:W1:Y:S02]  /*81c0*/  @P0 LDS.128 R44, [R3+0x30] ;  /* 0x00003000032c0984 */ /* 0x0008640000000c00 */
.L_x_126:
[----:B------:R-:W-:Y:S05]  /*81d0*/  BSYNC B1 ;  /* 0x0000000000017941 */ /* 0x000fea0003800000 */
.L_x_125:
[----:B-1-3--:R-:W-:Y:S05]  /*81e0*/  VIADD R0, R25, 0x10 ;  /* 0x0000001019007836 */ /* 0x00afea0000000000 */
[----:B------:R-:W-:Y:S04]  /*81f0*/  SHF.R.U32.HI R0, RZ, 0x15, R0 ;  /* 0x00000015ff007819 */ /* 0x000fe80000011600 */
[----:B------:R-:W-:Y:S11]  /*8200*/  LOP3.LUT P0, RZ, R0, 0x3, R56, 0x48, !PT ;  /* 0x0000000300ff7812 */ /* 0x000ff60007804838 */
[----:B------:R-:W-:Y:S02]  /*8210*/  @!UPT UIADD3 URZ, UPT, UPT, URZ, URZ, URZ ;  /* 0x000000fffffff290 */ /* 0x000fe4000fffe0ff */
[----:B------:R-:W-:Y:S05]  /*8220*/  @!P0 BRA `(.L_x_130) ;  /* 0x0000000000408947 */ /* 0x000fea0003800000 */
[----:B------:R-:W1:Y:S01]  /*8230*/  LDCU.64 UR8, c[0x4][0x70] ;  /* 0x01000e00ff0877ac */ /* 0x000e620008000a00 */
[----:B----4-:R-:W-:Y:S01]  /*8240*/  MOV R3, 0x0 ;  /* 0x0000000000037802 */ /* 0x010fe20000000f00 */
[----:B------:R-:W-:Y:S02]  /*8250*/  HFMA2 R12, -RZ, RZ, 0, 5.9604644775390625e-08 ;  /* 0x00000001ff0c7431 */ /* 0x000fe400000001ff */
[----:B------:R-:W-:Y:S02]  /*8260*/  IMAD.MOV.U32 R8, RZ, RZ, 0x192 ;  /* 0x00000192ff087424 */ /* 0x000fe400078e00ff */
[----:B------:R-:W-:Y:S01]  /*8270*/  IMAD.MOV.U32 R13, RZ, RZ, RZ ;  /* 0x000000ffff0d7224 */ /* 0x000fe200078e00ff */
[----:B------:R-:W3:Y:S01]  /*8280*/  LDCU.64 UR6, c[0x4][0x78] ;  /* 0x01000f00ff0677ac */ /* 0x000ee20008000a00 */
[----:B------:R-:W4:Y:S01]  /*8290*/  LDC.64 R2, c[0x4][R3] ;  /* 0x0100000003027b82 */ /* 0x000f220000000a00 */
[----:B------:R-:W5:Y:S01]  /*82a0*/  LDCU.64 UR4, c[0x4][0x10] ;  /* 0x01000200ff0477ac */ /* 0x000f620008000a00 */
[----:B-1----:R-:W-:Y:S01]  /*82b0*/  MOV R5, UR9 ;  /* 0x0000000900057c02 */ /* 0x002fe20008000f00 */
[----:B------:R-:W-:Y:S01]  /*82c0*/  IMAD.U32 R4, RZ, RZ, UR8 ;  /* 0x00000008ff047e24 */ /* 0x000fe2000f8e00ff */
[----:B---3--:R-:W-:Y:S01]  /*82d0*/  MOV R7, UR7 ;  /* 0x0000000700077c02 */ /* 0x008fe20008000f00 */
[----:B------:R-:W-:Y:S01]  /*82e0*/  IMAD.U32 R6, RZ, RZ, UR6 ;  /* 0x00000006ff067e24 */ /* 0x000fe2000f8e00ff */
[----:B-----5:R-:W-:Y:S01]  /*82f0*/  MOV R11, UR5 ;  /* 0x00000005000b7c02 */ /* 0x020fe20008000f00 */
[----:B------:R-:W-:Y:S02]  /*8300*/  IMAD.U32 R10, RZ, RZ, UR4 ;  /* 0x00000004ff0a7e24 */ /* 0x000fe4000f8e00ff */
[----:B------:R-:W-:Y:S07]  /*8310*/  LEPC R20, `(.L_x_130) ;  /* 0x000000001014794e */ /* 0x000fee0000000000 */
[----:B--2-4-:R-:W-:Y:S05]  /*8320*/  CALL.ABS.NOINC R2 ;  /* 0x0000000002007343 */ /* 0x014fea0003c00000 */
.L_x_130:
[----:B------:R-:W-:Y:S05]  /*8330*/  WARPSYNC.ALL ;  /* 0x0000000000007948 */ /* 0x000fea0003800000 */
[----:B------:R-:W-:Y:S01]  /*8340*/  R2UR UR4, R25 ;  /* 0x00000000190472ca */ /* 0x000fe200000e0000 */
[----:B------:R-:W-:Y:S01]  /*8350*/  BSSY.RECONVERGENT B0, `(.L_x_131) ;  /* 0x0000045000007945 */ /* 0x000fe20003800200 */
[----:B------:R-:W-:Y:S02]  /*8360*/  ISETP.NE.AND P6, PT, R70, RZ, PT ;  /* 0x000000ff4600720c */ /* 0x000fe40003fc5270 */
[----:B------:R-:W-:Y:S02]  /*8370*/  ISETP.NE.AND P0, PT, R69, RZ, PT ;  /* 0x000000ff4500720c */ /* 0x000fe40003f05270 */
[----:B------:R-:W-:Y:S07]  /*8380*/  MOV R20, UR48 ;  /* 0x0000003000147c02 */ /* 0x000fee0008000f00 */
[----:B----4-:R-:W1:Y:S02]  /*8390*/  LDTM.x16 R4, tmem[UR4+0x10] ;  /* 0x00001004000479ee */ /* 0x010e640008240000 */
[----:B------:R-:W-:Y:S01]  /*83a0*/  @P6 LEA R20, R20, UR43, 0x3 ;  /* 0x0000002b14146c11 */ /* 0x000fe2000f8e18ff */
[C---:B-1----:R-:W-:Y:S01]  /*83b0*/  FMUL R0, R24.reuse, R4 ;  /* 0x0000000418007220 */ /* 0x042fe20000400000 */
        /* <DEDUP_REMOVED lines=33> */
[----:B------:R-:W-:Y:S01]  /*85d0*/  FFMA R15, R27, R47, R19 ;  /* 0x0000002f1b0f7223 */ /* 0x000fe20000000013 */
[----:B------:R-:W-:Y:S02]  /*85e0*/  MOV R16, UR61 ;  /* 0x0000003d00107c02 */ /* 0x000fe40008000f00 */
[----:B------:R-:W-:Y:S02]  /*85f0*/  @P6 IADD3 R17, PT, PT, R20, 0x40, RZ ;  /* 0x0000004014116810 */ /* 0x000fe40007ffe0ff */
[----:B------:R1:W-:Y:S01]  /*8600*/  STS.128 [R62+0x2030], R12 ;  /* 0x0020300c3e007388 */ /* 0x0003e20000000c00 */
[----:B------:R-:W-:Y:S02]  /*8610*/  LEA R0, R72, UR43, 0x3 ;  /* 0x0000002b48007c11 */ /* 0x000fe4000f8e18ff */
[----:B------:R-:W-:Y:S01]  /*8620*/  @P6 PRMT R16, R16, 0x654, R17 ;  /* 0x0000065410106816 */ /* 0x000fe20000000011 */
[----:B------:R-:W-:Y:S01]  /*8630*/  @!PT LDS RZ, [RZ] ;  /* 0x00000000fffff984 */ /* 0x000fe20000000800 */
[----:B------:R-:W-:Y:S01]  /*8640*/  @!PT LDS RZ, [RZ] ;  /* 0x00000000fffff984 */ /* 0x000fe20000000800 */
[----:B------:R-:W-:Y:S01]  /*8650*/  @!PT LDS RZ, [RZ] ;  /* 0x00000000fffff984 */ /* 0x000fe20000000800 */
[----:B------:R-:W-:Y:S01]  /*8660*/  @!PT LDS RZ, [RZ] ;  /* 0x00000000fffff984 */ /* 0x000fe20000000800 */
[----:B------:R3:W-:Y:S06]  /*8670*/  MEMBAR.ALL.CTA ;  /* 0x0000000000007992 */ /* 0x0007ec0000008000 */
[----:B---3--:R-:W3:Y:S01]  /*8680*/  FENCE.VIEW.ASYNC.S ;  /* 0x00000000000073c6 */ /* 0x008ee20000000000 */
[----:B------:R-:W-:Y:S01]  /*8690*/  @P6 SHF.L.U32 R2, RZ, 0x1f, RZ ;  /* 0x0000001fff026819 */ /* 0x000fe200000006ff */
[----:B---3--:R-:W-:Y:S06]  /*86a0*/  BAR.SYNC.DEFER_BLOCKING 0x1, 0x80 ;  /* 0x0042000000007b1d */ /* 0x008fec0000010000 */
[----:B------:R-:W-:Y:S05]  /*86b0*/  @P0 BRA `(.L_x_132) ;  /* 0x0000000000380947 */ /* 0x000fea0003800000 */
[----:B------:R-:W-:Y:S02]  /*86c0*/  UIADD3 UR4, UP0, UPT, UR50, 0x680, URZ ;  /* 0x0000068032047890 */ /* 0x000fe4000ff1e0ff */
[----:B------:R-:W-:Y:S02]  /*86d0*/  UIADD3 UR13, UPT, UPT, UR45, 0x10, URZ ;  /* 0x000000102d0d7890 */ /* 0x000fe4000fffe0ff */
[----:B------:R-:W-:Y:S02]  /*86e0*/  UIADD3 UR12, UPT, UPT, UR43, 0x2200, URZ ;  /* 0x000022002b0c7890 */ /* 0x000fe4000fffe0ff */
[----:B------:R-:W-:Y:S01]  /*86f0*/  UIADD3.X UR5, UPT, UPT, URZ, UR51, URZ, UP0, !UPT ;  /* 0x00000033ff057290 */ /* 0x000fe200087fe4ff */
[----:B------:R-:W-:Y:S01]  /*8700*/  UMOV UR14, UR46 ;  /* 0x0000002e000e7c82 */ /* 0x000fe20008000000 */
[----:B------:R-:W-:Y:S01]  /*8710*/  UMOV UR15, UR60 ;  /* 0x0000003c000f7c82 */ /* 0x000fe20008000000 */
[----:B------:R-:W-:Y:S02]  /*8720*/  UIADD3 UR9, UPT, UPT, UR45, 0x90, URZ ;  /* 0x000000902d097890 */ /* 0x000fe4000fffe0ff */
[----:B------:R-:W-:Y:S01]  /*8730*/  UIADD3 UR8, UPT, UPT, UR43, 0x3200, URZ ;  /* 0x000032002b087890 */ /* 0x000fe2000fffe0ff */
[----:B------:R-:W-:Y:S03]  /*8740*/  UMOV UR10, UR46 ;  /* 0x0000002e000a7c82 */ /* 0x000fe60008000000 */
[----:B------:R3:W-:Y:S01]  /*8750*/  UTMASTG.3D [UR12], [UR4] ;  /* 0x0000000c040073b5 */ /* 0x0007e20008010000 */
[----:B------:R-:W-:Y:S04]  /*8760*/  UMOV UR11, UR60 ;  /* 0x0000003c000b7c82 */ /* 0x000fe80008000000 */
[----:B------:R3:W-:Y:S01]  /*8770*/  UTMASTG.3D [UR8], [UR4] ;  /* 0x00000008040073b5 */ /* 0x0007e20008010000 */
[----:B------:R0:W-:Y:S01]  /*8780*/  UTMACMDFLUSH ;  /* 0x00000000000079b7 */ /* 0x0001e20000000000 */
[----:B---3--:R-:W-:Y:S04]  /*8790*/  DEPBAR.LE SB0, 0x1 ;  /* 0x000080400000791a */ /* 0x008fe80000000000 */
.L_x_132:
[----:B------:R-:W-:Y:S05]  /*87a0*/  BSYNC.RECONVERGENT B0 ;  /* 0x0000000000007941 */ /* 0x000fea0003800200 */
.L_x_131:
[----:B------:R-:W-:Y:S01]  /*87b0*/  BAR.SYNC.DEFER_BLOCKING 0x1, 0x80 ;  /* 0x0042000000007b1d */ /* 0x000fe20000010000 */
[----:B------:R-:W-:Y:S04]  /*87c0*/  UIADD3 UR4, UPT, UPT, UR48, 0x1, URZ ;  /* 0x0000000130047890 */ /* 0x000fe8000fffe0ff */
[----:B------:R-:W-:Y:S04]  /*87d0*/  UISETP.NE.AND UP0, UPT, UR4, 0x4, UPT ;  /* 0x000000040400788c */ /* 0x000fe8000bf05270 */
[----:B------:R-:W-:Y:S01]  /*87e0*/  USEL UR47, UR4, URZ, UP0 ;  /* 0x000000ff042f7287 */ /* 0x000fe20008000000 */
[----:B------:R3:W-:Y:S01]  /*87f0*/  @P6 SYNCS.ARRIVE.TRANS64.RED.A1T0 RZ, [R16+URZ], RZ ;  /* 0x000000ff10ff69a7 */ /* 0x0007e200081004ff */
[----:B------:R-:W-:Y:S01]  /*8800*/  BSSY B1, `(.L_x_133) ;  /* 0x0000017000017945 */ /* 0x000fe20003800000 */
[----:B------:R-:W4:Y:S02]  /*8810*/  @P6 SYNCS.PHASECHK.TRANS64.TRYWAIT P0, [R0+URZ+0x20], R2 ;  /* 0x00002002000065a7 */ /* 0x000f2400080011ff */
[----:B----4-:R-:W-:Y:S01]  /*8820*/  @P6 SEL R73, RZ, 0x1, !P0 ;  /* 0x00000001ff496807 */ /* 0x010fe20004000000 */
[----:B---3--:R-:W-:Y:S06]  /*8830*/  @!P6 BRA `(.L_x_134) ;  /* 0x00000000004ce947 */ /* 0x008fec0003800000 */
        /* <DEDUP_REMOVED lines=9> */
[----:B------:R-:W-:Y:S04]  /*88d0*/  SHF.L.U32 R6, RZ, 0x1f, RZ ;  /* 0x0000001fff067819 */ /* 0x000fe800000006ff */
[----:B------:R-:W1:Y:S02]  /*88e0*/  SYNCS.PHASECHK.TRANS64.TRYWAIT P0, [R0+URZ+0x20], R6 ;  /* 0x00002006000075a7 */ /* 0x000e6400080011ff */
[----:B-1----:R-:W-:Y:S05]  /*88f0*/  @!P0 BRA `(.L_x_137) ;  /* 0x0000003c00988947 */ /* 0x002fea0003800000 */
.L_x_136:
[----:B------:R-:W-:Y:S05]  /*8900*/  BSYNC B0 ;  /* 0x0000000000007941 */ /* 0x000fea0003800000 */
.L_x_135:
[----:B------:R-:W-:Y:S02]  /*8910*/  ISETP.NE.AND P0, PT, R74, RZ, PT ;  /* 0x000000ff4a00720c */ /* 0x000fe40003f05270 */
[----:B------:R-:W-:Y:S11]  /*8920*/  IADD3 R72, PT, PT, R72, 0x1, RZ ;  /* 0x0000000148487810 */ /* 0x000ff60007ffe0ff */
[----:B------:R3:W4:Y:S04]  /*8930*/  @P0 LDS.128 R32, [R5] ;  /* 0x0000000005200984 */ /* 0x0007280000000c00 */
[----:B------:R3:W1:Y:S04]  /*8940*/  @P0 LDS.128 R36, [R4+0x10] ;  /* 0x0000100004240984 */ /* 0x0006680000000c00 */
[----:B------:R3:W1:Y:S04]  /*8950*/  @P0 LDS.128 R40, [R3+0x20] ;  /* 0x0000200003280984 */ /* 0x0006680000000c00 */
[----:B------:R3:W1:Y:S02]  /*8960*/  @P0 LDS.128 R44, [R2+0x30] ;  /* 0x00003000022c0984 */ /* 0x0006640000000c00 */
.L_x_134:
[----:B------:R-:W-:Y:S05]  /*8970*/  BSYNC B1 ;  /* 0x0000000000017941 */ /* 0x000fea0003800000 */
.L_x_133:
[----:B-1----:R-:W-:Y:S05]  /*8980*/  VIADD R0, R25, 0x20 ;  /* 0x0000002019007836 */ /* 0x002fea0000000000 */
[----:B------:R-:W-:Y:S04]  /*8990*/  SHF.R.U32.HI R0, RZ, 0x15, R0 ;  /* 0x00000015ff007819 */ /* 0x000fe80000011600 */
[----:B------:R-:W-:Y:S11]  /*89a0*/  LOP3.LUT P0, RZ, R0, 0x3, R56, 0x48, !PT ;  /* 0x0000000300ff7812 */ /* 0x000ff60007804838 */
[----:B------:R-:W-:Y:S02]  /*89b0*/  @!UPT UIADD3 URZ, UPT, UPT, URZ, URZ, URZ ;  /* 0x000000fffffff290 */ /* 0x000fe4000fffe0ff */
[----:B------:R-:W-:Y:S05]  /*89c0*/  @!P0 BRA `(.L_x_138) ;  /* 0x0000000000408947 */ /* 0x000fea0003800000 */
[----:B------:R-:W1:Y:S01]  /*89d0*/  LDCU.64 UR8, c[0x4][0x70] ;  /* 0x01000e00ff0877ac */ /* 0x000e620008000a00 */
[----:B---3--:R-:W-:Y:S01]  /*89e0*/  MOV R3, 0x0 ;  /* 0x0000000000037802 */ /* 0x008fe20000000f00 */
[----:B------:R-:W-:Y:S02]  /*89f0*/  HFMA2 R12, -RZ, RZ, 0, 5.9604644775390625e-08 ;  /* 0x00000001ff0c7431 */ /* 0x000fe400000001ff */
[----:B------:R-:W-:Y:S02]  /*8a00*/  IMAD.MOV.U32 R8, RZ, RZ, 0x192 ;  /* 0x00000192ff087424 */ /* 0x000fe400078e00ff */
[----:B------:R-:W-:Y:S01]  /*8a10*/  IMAD.MOV.U32 R13, RZ, RZ, RZ ;  /* 0x000000ffff0d7224 */ /* 0x000fe200078e00ff */
[----:B------:R-:W3:Y:S01]  /*8a20*/  LDCU.64 UR6, c[0x4][0x78] ;  /* 0x01000f00ff0677ac */ /* 0x000ee20008000a00 */
[----:B------:R-:W2:Y:S01]  /*8a30*/  LDC.64 R2, c[0x4][R3] ;  /* 0x0100000003027b82 */ /* 0x000ea20000000a00 */
        /* <DEDUP_REMOVED lines=9> */
.L_x_138:
[----:B------:R-:W-:Y:S05]  /*8ad0*/  WARPSYNC.ALL ;  /* 0x0000000000007948 */ /* 0x000fea0003800000 */
[----:B------:R-:W-:Y:S01]  /*8ae0*/  R2UR UR4, R25 ;  /* 0x00000000190472ca */ /* 0x000fe200000e0000 */
[----:B------:R-:W-:Y:S01]  /*8af0*/  BSSY.RECONVERGENT B0, `(.L_x_139) ;  /* 0x0000045000007945 */ /* 0x000fe20003800200 */
[----:B------:R-:W-:Y:S02]  /*8b00*/  ISETP.NE.AND P6, PT, R70, RZ, PT ;  /* 0x000000ff4600720c */ /* 0x000fe40003fc5270 */
[----:B------:R-:W-:Y:S02]  /*8b10*/  ISETP.NE.AND P0, PT, R69, RZ, PT ;  /* 0x000000ff4500720c */ /* 0x000fe40003f05270 */
[----:B------:R-:W-:Y:S07]  /*8b20*/  MOV R20, UR47 ;  /* 0x0000002f00147c02 */ /* 0x000fee0008000f00 */
[----:B---3--:R-:W1:Y:S02]  /*8b30*/  LDTM.x16 R4, tmem[UR4+0x20] ;  /* 0x00002004000479ee */ /* 0x008e640008240000 */
[----:B------:R-:W-:Y:S01]  /*8b40*/  @P6 LEA R20, R20, UR43, 0x3 ;  /* 0x0000002b14146c11 */ /* 0x000fe2000f8e18ff */
[C---:B-1----:R-:W-:Y:S01]  /*8b50*/  FMUL R0, R24.reuse, R4 ;  /* 0x0000000418007220 */ /* 0x042fe20000400000 */
[C---:B------:R-:W-:Y:S01]  /*8b60*/  FMUL R2, R24.reuse, R5 ;  /* 0x0000000518027220 */ /* 0x040fe20000400000 */
[C---:B------:R-:W-:Y:S01]  /*8b70*/  FMUL R3, R24.reuse, R6 ;  /* 0x0000000618037220 */ /* 0x040fe20000400000 */
[C---:B------:R-:W-:Y:S01]  /*8b80*/  FMUL R7, R24.reuse, R7 ;  /* 0x0000000718077220 */ /* 0x040fe20000400000 */
[C---:B----4-:R-:W-:Y:S01]  /*8b90*/  FFMA R28, R27.reuse, R32, R0 ;  /* 0x000000201b1c7223 */ /* 0x050fe20000000000 */
        /* <DEDUP_REMOVED lines=58> */
.L_x_140:
[----:B------:R-:W-:Y:S05]  /*8f40*/  BSYNC.RECONVERGENT B0 ;  /* 0x0000000000007941 */ /* 0x000fea0003800200 */
.L_x_139:
[----:B------:R-:W-:Y:S01]  /*8f50*/  BAR.SYNC.DEFER_BLOCKING 0x1, 0x80 ;  /* 0x0042000000007b1d */ /* 0x000fe20000010000 */
[----:B------:R-:W-:Y:S01]  /*8f60*/  UIADD3 UR4, UPT, UPT, UR47, 0x1, URZ ;  /* 0x000000012f047890 */ /* 0x000fe2000fffe0ff */
[----:B------:R-:W-:Y:S03]  /*8f70*/  HFMA2 R75, -RZ, RZ, 0, 0 ;  /* 0x00000000ff4b7431 */ /* 0x000fe600000001ff */
        /* <DEDUP_REMOVED lines=19> */
.L_x_144:
[----:B------:R-:W-:Y:S05]  /*90b0*/  BSYNC B0 ;  /* 0x0000000000007941 */ /* 0x000fea0003800000 */
.L_x_143:
[----:B------:R-:W-:Y:S01]  /*90c0*/  ISETP.NE.AND P0, PT, R74, RZ, PT ;  /* 0x000000ff4a00720c */ /* 0x000fe20003f05270 */
[----:B------:R-:W-:Y:S11]  /*90d0*/  VIADD R72, R72, 0x1 ;  /* 0x0000000148487836 */ /* 0x000ff60000000000 */
[----:B------:R-:W-:Y:S01]  /*90e0*/  @!UPT UIADD3 URZ, UPT, UPT, URZ, URZ, URZ ;  /* 0x000000fffffff290 */ /* 0x000fe2000fffe0ff */
[----:B------:R3:W4:Y:S04]  /*90f0*/  @P0 LDS.128 R32, [R5] ;  /* 0x0000000005200984 */ /* 0x0007280000000c00 */
[----:B------:R3:W1:Y:S04]  /*9100*/  @P0 LDS.128 R36, [R4+0x10] ;  /* 0x0000100004240984 */ /* 0x0006680000000c00 */
[----:B------:R3:W1:Y:S04]  /*9110*/  @P0 LDS.128 R40, [R3+0x20] ;  /* 0x0000200003280984 */ /* 0x0006680000000c00 */
[----:B------:R3:W1:Y:S01]  /*9120*/  @P0 LDS.128 R44, [R2+0x30] ;  /* 0x00003000022c0984 */ /* 0x0006620000000c00 */
[C---:B------:R-:W-:Y:S04]  /*9130*/  ISETP.NE.AND P0, PT, R72.reuse, 0x4, PT ;  /* 0x000000044800780c */ /* 0x040fe80003f05270 */
[----:B------:R-:W-:Y:S02]  /*9140*/  SEL R72, R72, RZ, P0 ;  /* 0x000000ff48487207 */ /* 0x000fe40000000000 */
[----:B------:R-:W-:Y:S02]  /*9150*/  SEL R75, RZ, 0x1, P0 ;  /* 0x00000001ff4b7807 */ /* 0x000fe40000000000 */
.L_x_142:
[----:B------:R-:W-:Y:S05]  /*9160*/  BSYNC B1 ;  /* 0x0000000000017941 */ /* 0x000fea0003800000 */
.L_x_141:
        /* <DEDUP_REMOVED lines=21> */
.L_x_146:
        /* <DEDUP_REMOVED lines=54> */
[----:B------:R-:W-:Y:S01]  /*9620*/  @P6 SHF.L.U32 R2, R75, 0x1f, RZ ;  /* 0x0000001f4b026819 */ /* 0x000fe200000006ff */
        /* <DEDUP_REMOVED lines=16> */
.L_x_148:
[----:B------:R-:W-:Y:S05]  /*9730*/  BSYNC.RECONVERGENT B0 ;  /* 0x0000000000007941 */ /* 0x000fea0003800200 */
.L_x_147:
        /* <DEDUP_REMOVED lines=18> */
[----:B------:R-:W-:Y:S04]  /*9860*/  SHF.L.U32 R6, R75, 0x1f, RZ ;  /* 0x0000001f4b067819 */ /* 0x000fe800000006ff */
[----:B------:R-:W1:Y:S02]  /*9870*/  SYNCS.PHASECHK.TRANS64.TRYWAIT P0, [R0+URZ+0x20], R6 ;  /* 0x00002006000075a7 */ /* 0x000e6400080011ff */
[----:B-1----:R-:W-:Y:S05]  /*9880*/  @!P0 BRA `(.L_x_153) ;  /* 0x0000002c00dc8947 */ /* 0x002fea0003800000 */
.L_x_152:
[----:B------:R-:W-:Y:S05]  /*9890*/  BSYNC B0 ;  /* 0x0000000000007941 */ /* 0x000fea0003800000 */
.L_x_151:
[----:B------:R-:W-:Y:S01]  /*98a0*/  ISETP.NE.AND P0, PT, R74, RZ, PT ;  /* 0x000000ff4a00720c */ /* 0x000fe20003f05270 */
[----:B------:R-:W-:Y:S11]  /*98b0*/  VIADD R72, R72, 0x1 ;  /* 0x0000000148487836 */ /* 0x000ff60000000000 */
[----:B------:R-:W-:Y:S01]  /*98c0*/  @!UPT UIADD3 URZ, UPT, UPT, URZ, URZ, URZ ;  /* 0x000000fffffff290 */ /* 0x000fe2000fffe0ff */
[----:B------:R3:W4:Y:S04]  /*98d0*/  @P0 LDS.128 R32, [R5] ;  /* 0x0000000005200984 */ /* 0x0007280000000c00 */
[----:B------:R3:W2:Y:S04]  /*98e0*/  @P0 LDS.128 R36, [R4+0x10] ;  /* 0x0000100004240984 */ /* 0x0006a80000000c00 */
[----:B------:R3:W2:Y:S04]  /*98f0*/  @P0 LDS.128 R40, [R3+0x20] ;  /* 0x0000200003280984 */ /* 0x0006a80000000c00 */
[----:B------:R3:W2:Y:S01]  /*9900*/  @P0 LDS.128 R44, [R2+0x30] ;  /* 0x00003000022c0984 */ /* 0x0006a20000000c00 */
[C---:B------:R-:W-:Y:S04]  /*9910*/  ISETP.NE.AND P0, PT, R72.reuse, 0x4, PT ;  /* 0x000000044800780c */ /* 0x040fe80003f05270 */
[----:B-1----:R-:W-:Y:S02]  /*9920*/  SEL R0, RZ, 0x1, P0 ;  /* 0x00000001ff007807 */ /* 0x002fe40000000000 */
[----:B------:R-:W-:Y:S02]  /*9930*/  SEL R72, R72, RZ, P0 ;  /* 0x000000ff48487207 */ /* 0x000fe40000000000 */
[----:B------:R-:W-:Y:S02]  /*9940*/  LOP3.LUT R75, R75, R0, RZ, 0x3c, !PT ;  /* 0x000000004b4b7212 */ /* 0x000fe400078e3cff */
.L_x_150:
[----:B------:R-:W-:Y:S05]  /*9950*/  BSYNC B1 ;  /* 0x0000000000017941 */ /* 0x000fea0003800000 */
.L_x_149:
[----:B------:R-:W-:Y:S05]  /*9960*/  VIADD R0, R25, 0x40 ;  /* 0x0000004019007836 */ /* 0x000fea0000000000 */
[----:B------:R-:W-:Y:S04]  /*9970*/  SHF.R.U32.HI R0, RZ, 0x15, R0 ;  /* 0x00000015ff007819 */ /* 0x000fe80000011600 */
[----:B------:R-:W-:Y:S11]  /*9980*/  LOP3.LUT P0, RZ, R0, 0x3, R56, 0x48, !PT ;  /* 0x0000000300ff7812 */ /* 0x000ff60007804838 */
[----:B------:R-:W-:Y:S02]  /*9990*/  @!UPT UIADD3 URZ, UPT, UPT, URZ, URZ, URZ ;  /* 0x000000fffffff290 */ /* 0x000fe4000fffe0ff */
[----:B------:R-:W-:Y:S05]  /*99a0*/  @!P0 BRA `(.L_x_154) ;  /* 0x0000000000408947 */ /* 0x000fea0003800000 */
[----:B------:R-:W5:Y:S01]  /*99b0*/  LDCU.64 UR8, c[0x4][0x70] ;  /* 0x01000e00ff0877ac */ /* 0x000f620008000a00 */
[----:B---3--:R-:W-:Y:S01]  /*99c0*/  MOV R3, 0x0 ;  /* 0x0000000000037802 */ /* 0x008fe20000000f00 */
[----:B-1----:R-:W-:Y:S02]  /*99d0*/  HFMA2 R12, -RZ, RZ, 0, 5.9604644775390625e-08 ;  /* 0x00000001ff0c7431 */ /* 0x002fe400000001ff */
[----:B------:R-:W-:Y:S02]  /*99e0*/  IMAD.MOV.U32 R8, RZ, RZ, 0x192 ;  /* 0x00000192ff087424 */ /* 0x000fe400078e00ff */
[----:B------:R-:W-:Y:S01]  /*99f0*/  IMAD.MOV.U32 R13, RZ, RZ, RZ ;  /* 0x000000ffff0d7224 */ /* 0x000fe200078e00ff */
[----:B------:R-:W1:Y:S01]  /*9a00*/  LDCU.64 UR6, c[0x4][0x78] ;  /* 0x01000f00ff0677ac */ /* 0x000e620008000a00 */
[----:B------:R-:W3:Y:S01]  /*9a10*/  LDC.64 R2, c[0x4][R3] ;  /* 0x0100000003027b82 */ /* 0x000ee20000000a00 */
[----:B------:R-:W2:Y:S01]  /*9a20*/  LDCU.64 UR4, c[0x4][0x10] ;  /* 0x01000200ff0477ac */ /* 0x000ea20008000a00 */
[----:B-----5:R-:W-:Y:S01]  /*9a30*/  MOV R5, UR9 ;  /* 0x0000000900057c02 */ /* 0x020fe20008000f00 */
[----:B------:R-:W-:Y:S01]  /*9a40*/  IMAD.U32 R4, RZ, RZ, UR8 ;  /* 0x00000008ff047e24 */ /* 0x000fe2000f8e00ff */
[----:B-1----:R-:W-:Y:S01]  /*9a50*/  MOV R7, UR7 ;  /* 0x0000000700077c02 */ /* 0x002fe20008000f00 */
[----:B------:R-:W-:Y:S01]  /*9a60*/  IMAD.U32 R6, RZ, RZ, UR6 ;  /* 0x00000006ff067e24 */ /* 0x000fe2000f8e00ff */
[----:B--2---:R-:W-:Y:S01]  /*9a70*/  MOV R11, UR5 ;  /* 0x00000005000b7c02 */ /* 0x004fe20008000f00 */
[----:B------:R-:W-:Y:S02]  /*9a80*/  IMAD.U32 R10, RZ, RZ, UR4 ;  /* 0x00000004ff0a7e24 */ /* 0x000fe4000f8e00ff */
[----:B------:R-:W-:Y:S07]  /*9a90*/  LEPC R20, `(.L_x_154) ;  /* 0x000000001014794e */ /* 0x000fee0000000000 */
[----:B---34-:R-:W-:Y:S05]  /*9aa0*/  CALL.ABS.NOINC R2 ;  /* 0x0000000002007343 */ /* 0x018fea0003c00000 */
.L_x_154:
[----:B------:R-:W-:Y:S05]  /*9ab0*/  WARPSYNC.ALL ;  /* 0x0000000000007948 */ /* 0x000fea0003800000 */
[----:B------:R-:W-:Y:S01]  /*9ac0*/  R2UR UR4, R25 ;  /* 0x00000000190472ca */ /* 0x000fe200000e0000 */
[----:B------:R-:W-:Y:S01]  /*9ad0*/  BSSY.RECONVERGENT B0, `(.L_x_155) ;  /* 0x0000047000007945 */ /* 0x000fe20003800200 */
[----:B------:R-:W-:Y:S02]  /*9ae0*/  ISETP.NE.AND P6, PT, R70, RZ, PT ;  /* 0x000000ff4600720c */ /* 0x000fe40003fc5270 */
[----:B------:R-:W-:Y:S02]  /*9af0*/  ISETP.NE.AND P0, PT, R69, RZ, PT ;  /* 0x000000ff4500720c */ /* 0x000fe40003f05270 */
[----:B------:R-:W-:Y:S07]  /*9b00*/  MOV R20, UR48 ;  /* 0x0000003000147c02 */ /* 0x000fee0008000f00 */
[----:B-1-3--:R-:W1:Y:S02]  /*9b10*/  LDTM.x16 R4, tmem[UR4+0x40] ;  /* 0x00004004000479ee */ /* 0x00ae640008240000 */
        /* <DEDUP_REMOVED lines=13> */
[C---:B--2---:R-:W-:Y:S01]  /*9bf0*/  FFMA R4, R27.reuse, R36, R4 ;  /* 0x000000241b047223 */ /* 0x044fe20000000004 */
        /* <DEDUP_REMOVED lines=32> */
[----:B--2---:R-:W2:Y:S01]  /*9e00*/  FENCE.VIEW.ASYNC.S ;  /* 0x00000000000073c6 */ /* 0x004ea20000000000 */
[----:B------:R-:W-:Y:S01]  /*9e10*/  @P6 SHF.L.U32 R2, R75, 0x1f, RZ ;  /* 0x0000001f4b026819 */ /* 0x000fe200000006ff */
[----:B--2---:R-:W-:Y:S06]  /*9e20*/  BAR.SYNC.DEFER_BLOCKING 0x1, 0x80 ;  /* 0x0042000000007b1d */ /* 0x004fec0000010000 */
[----:B------:R-:W-:Y:S05]  /*9e30*/  @P0 BRA `(.L_x_156) ;  /* 0x0000000000400947 */ /* 0x000fea0003800000 */
[----:B------:R-:W-:Y:S02]  /*9e40*/  UIADD3 UR4, UPT, UPT, UR43, 0x200, URZ ;  /* 0x000002002b047890 */ /* 0x000fe4000fffe0ff */
[----:B------:R-:W-:Y:S01]  /*9e50*/  UIADD3 UR9, UPT, UPT, UR45, 0x40, URZ ;  /* 0x000000402d097890 */ /* 0x000fe2000fffe0ff */
[----:B------:R-:W-:Y:S01]  /*9e60*/  UMOV UR10, UR46 ;  /* 0x0000002e000a7c82 */ /* 0x000fe20008000000 */
[----:B------:R-:W-:Y:S02]  /*9e70*/  UMOV UR11, UR60 ;  /* 0x0000003c000b7c82 */ /* 0x000fe40008000000 */
[----:B------:R-:W-:Y:S01]  /*9e80*/  MOV R59, UR4 ;  /* 0x00000004003b7c02 */ /* 0x000fe20008000f00 */
[----:B------:R-:W-:Y:S02]  /*9e90*/  UIADD3 UR4, UP0, UPT, UR50, 0x680, URZ ;  /* 0x0000068032047890 */ /* 0x000fe4000ff1e0ff */
[----:B------:R-:W-:Y:S01]  /*9ea0*/  UIADD3 UR13, UPT, UPT, UR45, 0xc0, URZ ;  /* 0x000000c02d0d7890 */ /* 0x000fe2000fffe0ff */
[----:B------:R-:W-:Y:S01]  /*9eb0*/  R2UR UR8, R59 ;  /* 0x000000003b0872ca */ /* 0x000fe200000e0000 */
[----:B------:R-:W-:Y:S02]  /*9ec0*/  UIADD3.X UR5, UPT, UPT, URZ, UR51, URZ, UP0, !UPT ;  /* 0x00000033ff057290 */ /* 0x000fe400087fe4ff */
[----:B------:R-:W-:Y:S01]  /*9ed0*/  UIADD3 UR12, UPT, UPT, UR43, 0x1200, URZ ;  /* 0x000012002b0c7890 */ /* 0x000fe2000fffe0ff */
[----:B------:R-:W-:Y:S01]  /*9ee0*/  UMOV UR14, UR46 ;  /* 0x0000002e000e7c82 */ /* 0x000fe20008000000 */
[----:B------:R-:W-:Y:S08]  /*9ef0*/  UMOV UR15, UR60 ;  /* 0x0000003c000f7c82 */ /* 0x000ff00008000000 */
[----:B------:R2:W-:Y:S01]  /*9f00*/  UTMASTG.3D [UR8], [UR4] ;  /* 0x00000008040073b5 */ /* 0x0005e20008010000 */
[----:B------:R2:W-:Y:S01]  /*9f10*/  UTMASTG.3D [UR12], [UR4] ;  /* 0x0000000c040073b5 */ /* 0x0005e20008010000 */
[----:B------:R0:W-:Y:S01]  /*9f20*/  UTMACMDFLUSH ;  /* 0x00000000000079b7 */ /* 0x0001e20000000000 */
[----:B--2---:R-:W-:Y:S04]  /*9f30*/  DEPBAR.LE SB0, 0x1 ;  /* 0x000080400000791a */ /* 0x004fe80000000000 */
.L_x_156:
[----:B------:R-:W-:Y:S05]  /*9f40*/  BSYNC.RECONVERGENT B0 ;  /* 0x0000000000007941 */ /* 0x000fea0003800200 */
.L_x_155:
[----:B------:R-:W-:Y:S01]  /*9f50*/  BAR.SYNC.DEFER_BLOCKING 0x1, 0x80 ;  /* 0x0042000000007b1d */ /* 0x000fe20000010000 */
[----:B------:R-:W-:Y:S04]  /*9f60*/  UIADD3 UR4, UPT, UPT, UR48, 0x1, URZ ;  /* 0x0000000130047890 */ /* 0x000fe8000fffe0ff */
[----:B------:R-:W-:Y:S04]  /*9f70*/  UISETP.NE.AND UP0, UPT, UR4, 0x4, UPT ;  /* 0x000000040400788c */ /* 0x000fe8000bf05270 */
[----:B------:R-:W-:Y:S01]  /*9f80*/  USEL UR47, UR4, URZ, UP0 ;  /* 0x000000ff042f7287 */ /* 0x000fe20008000000 */
[----:B------:R2:W-:Y:S01]  /*9f90*/  @P6 SYNCS.ARRIVE.TRANS64.RED.A1T0 RZ, [R16+URZ], RZ ;  /* 0x000000ff10ff69a7 */ /* 0x0005e200081004ff */
[----:B------:R-:W-:Y:S01]  /*9fa0*/  BSSY B1, `(.L_x_157) ;  /* 0x000001c000017945 */ /* 0x000fe20003800000 */
[----:B------:R-:W3:Y:S02]  /*9fb0*/  @P6 SYNCS.PHASECHK.TRANS64.TRYWAIT P0, [R0+URZ+0x20], R2 ;  /* 0x00002002000065a7 */ /* 0x000ee400080011ff */
[----:B---3--:R-:W-:Y:S01]  /*9fc0*/  @P6 SEL R73, RZ, 0x1, !P0 ;  /* 0x00000001ff496807 */ /* 0x008fe20004000000 */
[----:B--2---:R-:W-:Y:S06]  /*9fd0*/  @!P6 BRA `(.L_x_158) ;  /* 0x000000000060e947 */ /* 0x004fec0003800000 */
        /* <DEDUP_REMOVED lines=12> */
.L_x_160:
[----:B------:R-:W-:Y:S05]  /*a0a0*/  BSYNC B0 ;  /* 0x0000000000007941 */ /* 0x000fea0003800000 */
.L_x_159:
[----:B------:R-:W-:Y:S01]  /*a0b0*/  ISETP.NE.AND P0, PT, R74, RZ, PT ;  /* 0x000000ff4a00720c */ /* 0x000fe20003f05270 */
[----:B------:R-:W-:Y:S11]  /*a0c0*/  VIADD R72, R72, 0x1 ;  /* 0x0000000148487836 */ /* 0x000ff60000000000 */
[----:B------:R-:W-:Y:S01]  /*a0d0*/  @!UPT UIADD3 URZ, UPT, UPT, URZ, URZ, URZ ;  /* 0x000000fffffff290 */ /* 0x000fe2000fffe0ff */
[----:B------:R2:W3:Y:S04]  /*a0e0*/  @P0 LDS.128 R32, [R5] ;  /* 0x0000000005200984 */ /* 0x0004e80000000c00 */
[----:B------:R2:W4:Y:S04]  /*a0f0*/  @P0 LDS.128 R36, [R4+0x10] ;  /* 0x0000100004240984 */ /* 0x0005280000000c00 */
[----:B------:R2:W2:Y:S04]  /*a100*/  @P0 LDS.128 R40, [R3+0x20] ;  /* 0x0000200003280984 */ /* 0x0004a80000000c00 */
[----:B------:R2:W2:Y:S01]  /*a110*/  @P0 LDS.128 R44, [R2+0x30] ;  /* 0x00003000022c0984 */ /* 0x0004a20000000c00 */
[C---:B------:R-:W-:Y:S04]  /*a120*/  ISETP.NE.AND P0, PT, R72.reuse, 0x4, PT ;  /* 0x000000044800780c */ /* 0x040fe80003f05270 */
[----:B-1----:R-:W-:Y:S02]  /*a130*/  SEL R0, RZ, 0x1, P0 ;  /* 0x00000001ff007807 */ /* 0x002fe40000000000 */
[----:B------:R-:W-:Y:S02]  /*a140*/  SEL R72, R72, RZ, P0 ;  /* 0x000000ff48487207 */ /* 0x000fe40000000000 */
[----:B------:R-:W-:Y:S02]  /*a150*/  LOP3.LUT R75, R75, R0, RZ, 0x3c, !PT ;  /* 0x000000004b4b7212 */ /* 0x000fe400078e3cff */
.L_x_158:
[----:B------:R-:W-:Y:S05]  /*a160*/  BSYNC B1 ;  /* 0x0000000000017941 */ /* 0x000fea0003800000 */
.L_x_157:
[----:B------:R-:W-:Y:S05]  /*a170*/  VIADD R0, R25, 0x50 ;  /* 0x0000005019007836 */ /* 0x000fea0000000000 */
[----:B------:R-:W-:Y:S04]  /*a180*/  SHF.R.U32.HI R0, RZ, 0x15, R0 ;  /* 0x00000015ff007819 */ /* 0x000fe80000011600 */
[----:B------:R-:W-:Y:S11]  /*a190*/  LOP3.LUT P0, RZ, R0, 0x3, R56, 0x48, !PT ;  /* 0x0000000300ff7812 */ /* 0x000ff60007804838 */
[----:B------:R-:W-:Y:S02]  /*a1a0*/  @!UPT UIADD3 URZ, UPT, UPT, URZ, URZ, URZ ;  /* 0x000000fffffff290 */ /* 0x000fe4000fffe0ff */
[----:B------:R-:W-:Y:S05]  /*a1b0*/  @!P0 BRA `(.L_x_162) ;  /* 0x0000000000408947 */ /* 0x000fea0003800000 */
[----:B------:R-:W5:Y:S01]  /*a1c0*/  LDCU.64 UR8, c[0x4][0x70] ;  /* 0x01000e00ff0877ac */ /* 0x000f620008000a00 */
[----:B--2---:R-:W-:Y:S01]  /*a1d0*/  MOV R3, 0x0 ;  /* 0x0000000000037802 */ /* 0x004fe20000000f00 */
[----:B-1----:R-:W-:Y:S02]  /*a1e0*/  HFMA2 R12, -RZ, RZ, 0, 5.9604644775390625e-08 ;  /* 0x00000001ff0c7431 */ /* 0x002fe400000001ff */
[----:B------:R-:W-:Y:S02]  /*a1f0*/  IMAD.MOV.U32 R8, RZ, RZ, 0x192 ;  /* 0x00000192ff087424 */ /* 0x000fe400078e00ff */
[----:B------:R-:W-:Y:S01]  /*a200*/  IMAD.MOV.U32 R13, RZ, RZ, RZ ;  /* 0x000000ffff0d7224 */ /* 0x000fe200078e00ff */
[----:B------:R-:W1:Y:S01]  /*a210*/  LDCU.64 UR6, c[0x4][0x78] ;  /* 0x01000f00ff0677ac */ /* 0x000e620008000a00 */
[----:B------:R-:W2:Y:S01]  /*a220*/  LDC.64 R2, c[0x4][R3] ;  /* 0x0100000003027b82 */ /* 0x000ea20000000a00 */
[----:B------:R-:W3:Y:S01]  /*a230*/  LDCU.64 UR4, c[0x4][0x10] ;  /* 0x01000200ff0477ac */ /* 0x000ee20008000a00 */
[----:B-----5:R-:W-:Y:S01]  /*a240*/  MOV R5, UR9 ;  /* 0x0000000900057c02 */ /* 0x020fe20008000f00 */
[----:B------:R-:W-:Y:S01]  /*a250*/  IMAD.U32 R4, RZ, RZ, UR8 ;  /* 0x00000008ff047e24 */ /* 0x000fe2000f8e00ff */
[----:B-1----:R-:W-:Y:S01]  /*a260*/  MOV R7, UR7 ;  /* 0x0000000700077c02 */ /* 0x002fe20008000f00 */
[----:B------:R-:W-:Y:S01]  /*a270*/  IMAD.U32 R6, RZ, RZ, UR6 ;  /* 0x00000006ff067e24 */ /* 0x000fe2000f8e00ff */
[----:B---3--:R-:W-:Y:S01]  /*a280*/  MOV R11, UR5 ;  /* 0x00000005000b7c02 */ /* 0x008fe20008000f00 */
[----:B------:R-:W-:Y:S02]  /*a290*/  IMAD.U32 R10, RZ, RZ, UR4 ;  /* 0x00000004ff0a7e24 */ /* 0x000fe4000f8e00ff */
[----:B------:R-:W-:Y:S07]  /*a2a0*/  LEPC R20, `(.L_x_162) ;  /* 0x000000001014794e */ /* 0x000fee0000000000 */
[----:B--2-4-:R-:W-:Y:S05]  /*a2b0*/  CALL.ABS.NOINC R2 ;  /* 0x0000000002007343 */ /* 0x014fea0003c00000 */
.L_x_162:
[----:B------:R-:W-:Y:S05]  /*a2c0*/  WARPSYNC.ALL ;  /* 0x0000000000007948 */ /* 0x000fea0003800000 */
[----:B------:R-:W-:Y:S01]  /*a2d0*/  R2UR UR4, R25 ;  /* 0x00000000190472ca */ /* 0x000fe200000e0000 */
[----:B------:R-:W-:Y:S01]  /*a2e0*/  BSSY.RECONVERGENT B0, `(.L_x_163) ;  /* 0x0000045000007945 */ /* 0x000fe20003800200 */
[----:B------:R-:W-:Y:S02]  /*a2f0*/  ISETP.NE.AND P6, PT, R70, RZ, PT ;  /* 0x000000ff4600720c */ /* 0x000fe40003fc5270 */
[----:B------:R-:W-:Y:S02]  /*a300*/  ISETP.NE.AND P0, PT, R69, RZ, PT ;  /* 0x000000ff4500720c */ /* 0x000fe40003f05270 */
[----:B------:R-:W-:Y:S07]  /*a310*/  MOV R20, UR47 ;  /* 0x0000002f00147c02 */ /* 0x000fee0008000f00 */
[----:B-12---:R-:W1:Y:S02]  /*a320*/  LDTM.x16 R4, tmem[UR4+0x50] ;  /* 0x00005004000479ee */ /* 0x006e640008240000 */
[----:B------:R-:W-:Y:S01]  /*a330*/  @P6 LEA R20, R20, UR43, 0x3 ;  /* 0x0000002b14146c11 */ /* 0x000fe2000f8e18ff */
[C---:B-1----:R-:W-:Y:S01]  /*a340*/  FMUL R0, R24.reuse, R4 ;  /* 0x0000000418007220 */ /* 0x042fe20000400000 */
[C---:B------:R-:W-:Y:S01]  /*a350*/  FMUL R2, R24.reuse, R5 ;  /* 0x0000000518027220 */ /* 0x040fe20000400000 */
[C---:B------:R-:W-:Y:S01]  /*a360*/  FMUL R3, R24.reuse, R6 ;  /* 0x0000000618037220 */ /* 0x040fe20000400000 */
[C---:B------:R-:W-:Y:S01]  /*a370*/  FMUL R7, R24.reuse, R7 ;  /* 0x0000000718077220 */ /* 0x040fe20000400000 */
[C---:B---3--:R-:W-:Y:S01]  /*a380*/  FFMA R28, R27.reuse, R32, R0 ;  /* 0x000000201b1c7223 */ /* 0x048fe20000000000 */
[C---:B------:R-:W-:Y:S01]  /*a390*/  FMUL R4, R24.reuse, R8 ;  /* 0x0000000818047220 */ /* 0x040fe20000400000 */
[C---:B------:R-:W-:Y:S01]  /*a3a0*/  FFMA R29, R27.reuse, R33, R2 ;  /* 0x000000211b1d7223 */ /* 0x040fe20000000002 */
[C---:B------:R-:W-:Y:S01]  /*a3b0*/  FMUL R5, R24.reuse, R9 ;  /* 0x0000000918057220 */ /* 0x040fe20000400000 */
[C---:B------:R-:W-:Y:S01]  /*a3c0*/  FFMA R30, R27.reuse, R34, R3 ;  /* 0x000000221b1e7223 */ /* 0x040fe20000000003 */
[C---:B------:R-:W-:Y:S01]  /*a3d0*/  FMUL R6, R24.reuse, R10 ;  /* 0x0000000a18067220 */ /* 0x040fe20000400000 */
[C---:B------:R-:W-:Y:S01]  /*a3e0*/  FFMA R31, R27.reuse, R35, R7 ;  /* 0x000000231b1f7223 */ /* 0x040fe20000000007 */
[C---:B------:R-:W-:Y:S01]  /*a3f0*/  FMUL R11, R24.reuse, R11 ;  /* 0x0000000b180b7220 */ /* 0x040fe20000400000 */
[C---:B----4-:R-:W-:Y:S01]  /*a400*/  FFMA R4, R27.reuse, R36, R4 ;  /* 0x000000241b047223 */ /* 0x050fe20000000004 */
        /* <DEDUP_REMOVED lines=49> */
[----:B--2---:R-:W-:Y:S04]  /*a720*/  DEPBAR.LE SB0, 0x1 ;  /* 0x000080400000791a */ /* 0x004fe80000000000 */
.L_x_164:
[----:B------:R-:W-:Y:S05]  /*a730*/  BSYNC.RECONVERGENT B0 ;  /* 0x0000000000007941 */ /* 0x000fea0003800200 */
.L_x_163:
        /* <DEDUP_REMOVED lines=21> */
.L_x_168:
[----:B------:R-:W-:Y:S05]  /*a890*/  BSYNC B0 ;  /* 0x0000000000007941 */ /* 0x000fea0003800000 */
.L_x_167:
        /* <DEDUP_REMOVED lines=11> */
.L_x_166:
[----:B------:R-:W-:Y:S05]  /*a950*/  BSYNC B1 ;  /* 0x0000000000017941 */ /* 0x000fea0003800000 */
.L_x_165:
        /* <DEDUP_REMOVED lines=21> */
.L_x_170:
        /* <DEDUP_REMOVED lines=71> */
.L_x_172:
[----:B------:R-:W-:Y:S05]  /*af20*/  BSYNC.RECONVERGENT B0 ;  /* 0x0000000000007941 */ /* 0x000fea0003800200 */
.L_x_171:
        /* <DEDUP_REMOVED lines=21> */
.L_x_176:
[----:B------:R-:W-:Y:S05]  /*b080*/  BSYNC B0 ;  /* 0x0000000000007941 */ /* 0x000fea0003800000 */
.L_x_175:
[----:B------:R-:W-:Y:S11]  /*b090*/  ISETP.NE.AND P0, PT, R74, RZ, PT ;  /* 0x000000ff4a00720c */ /* 0x000ff60003f05270 */
[----:B------:R-:W-:Y:S02]  /*b0a0*/  @!UPT UIADD3 URZ, UPT, UPT, URZ, URZ, URZ ;  /* 0x000000fffffff290 */ /* 0x000fe4000fffe0ff */
[----:B------:R2:W3:Y:S04]  /*b0b0*/  @P0 LDS.128 R32, [R4] ;  /* 0x0000000004200984 */ /* 0x0004e80000000c00 */
[----:B------:R2:W4:Y:S04]  /*b0c0*/  @P0 LDS.128 R36, [R3+0x10] ;  /* 0x0000100003240984 */ /* 0x0005280000000c00 */
[----:B------:R2:W1:Y:S04]  /*b0d0*/  @P0 LDS.128 R40, [R2+0x20] ;  /* 0x0000200002280984 */ /* 0x0004680000000c00 */
[----:B------:R2:W1:Y:S02]  /*b0e0*/  @P0 LDS.128 R44, [R72+0x30] ;  /* 0x00003000482c0984 */ /* 0x0004640000000c00 */
.L_x_174:
[----:B------:R-:W-:Y:S05]  /*b0f0*/  BSYNC B1 ;  /* 0x0000000000017941 */ /* 0x000fea0003800000 */
.L_x_173:
[----:B-1----:R-:W-:Y:S05]  /*b100*/  VIADD R0, R25, 0x70 ;  /* 0x0000007019007836 */ /* 0x002fea0000000000 */
[----:B------:R-:W-:Y:S04]  /*b110*/  SHF.R.U32.HI R0, RZ, 0x15, R0 ;  /* 0x00000015ff007819 */ /* 0x000fe80000011600 */
[----:B------:R-:W-:Y:S11]  /*b120*/  LOP3.LUT P0, RZ, R0, 0x3, R56, 0x48, !PT ;  /* 0x0000000300ff7812 */ /* 0x000ff60007804838 */
[----:B------:R-:W-:Y:S02]  /*b130*/  @!UPT UIADD3 URZ, UPT, UPT, URZ, URZ, URZ ;  /* 0x000000fffffff290 */ /* 0x000fe4000fffe0ff */
[----:B------:R-:W-:Y:S05]  /*b140*/  @!P0 BRA `(.L_x_178) ;  /* 0x0000000000408947 */ /* 0x000fea0003800000 */
[----:B------:R-:W1:Y:S01]  /*b150*/  LDCU.64 UR8, c[0x4][0x70] ;  /* 0x01000e00ff0877ac */ /* 0x000e620008000a00 */
[----:B--2---:R-:W-:Y:S01]  /*b160*/  MOV R3, 0x0 ;  /* 0x0000000000037802 */ /* 0x004fe20000000f00 */
[----:B------:R-:W-:Y:S02]  /*b170*/  HFMA2 R12, -RZ, RZ, 0, 5.9604644775390625e-08 ;  /* 0x00000001ff0c7431 */ /* 0x000fe400000001ff */
[----:B------:R-:W-:Y:S02]  /*b180*/  IMAD.MOV.U32 R8, RZ, RZ, 0x192 ;  /* 0x00000192ff087424 */ /* 0x000fe400078e00ff */
[----:B------:R-:W-:Y:S01]  /*b190*/  IMAD.MOV.U32 R13, RZ, RZ, RZ ;  /* 0x000000ffff0d7224 */ /* 0x000fe200078e00ff */
[----:B------:R-:W2:Y:S01]  /*b1a0*/  LDCU.64 UR6, c[0x4][0x78] ;  /* 0x01000f00ff0677ac */ /* 0x000ea20008000a00 */
[----:B------:R-:W3:Y:S01]  /*b1b0*/  LDC.64 R2, c[0x4][R3] ;  /* 0x0100000003027b82 */ /* 0x000ee20000000a00 */
[----:B------:R-:W5:Y:S01]  /*b1c0*/  LDCU.64 UR4, c[0x4][0x10] ;  /* 0x01000200ff0477ac */ /* 0x000f620008000a00 */
[----:B-1----:R-:W-:Y:S01]  /*b1d0*/  MOV R5, UR9 ;  /* 0x0000000900057c02 */ /* 0x002fe20008000f00 */
[----:B------:R-:W-:Y:S01]  /*b1e0*/  IMAD.U32 R4, RZ, RZ, UR8 ;  /* 0x00000008ff047e24 */ /* 0x000fe2000f8e00ff */
[----:B--2---:R-:W-:Y:S01]  /*b1f0*/  MOV R7, UR7 ;  /* 0x0000000700077c02 */ /* 0x004fe20008000f00 */
[----:B------:R-:W-:Y:S01]  /*b200*/  IMAD.U32 R6, RZ, RZ, UR6 ;  /* 0x00000006ff067e24 */ /* 0x000fe2000f8e00ff */
[----:B-----5:R-:W-:Y:S01]  /*b210*/  MOV R11, UR5 ;  /* 0x00000005000b7c02 */ /* 0x020fe20008000f00 */
[----:B------:R-:W-:Y:S02]  /*b220*/  IMAD.U32 R10, RZ, RZ, UR4 ;  /* 0x00000004ff0a7e24 */ /* 0x000fe4000f8e00ff */
[----:B------:R-:W-:Y:S07]  /*b230*/  LEPC R20, `(.L_x_178) ;  /* 0x000000001014794e */ /* 0x000fee0000000000 */
[----:B---34-:R-:W-:Y:S05]  /*b240*/  CALL.ABS.NOINC R2 ;  /* 0x0000000002007343 */ /* 0x018fea0003c00000 */
.L_x_178:
[----:B------:R-:W-:Y:S01]  /*b250*/  ISETP.NE.AND P0, PT, R69, RZ, PT ;  /* 0x000000ff4500720c */ /* 0x000fe20003f05270 */
[----:B------:R-:W-:Y:S05]  /*b260*/  WARPSYNC.ALL ;  /* 0x0000000000007948 */ /* 0x000fea0003800000 */
[----:B------:R-:W-:Y:S01]  /*b270*/  R2UR UR4, R25 ;  /* 0x00000000190472ca */ /* 0x000fe200000e0000 */
[----:B------:R-:W-:Y:S01]  /*b280*/  BSSY.RECONVERGENT B0, `(.L_x_179) ;  /* 0x0000040000007945 */ /* 0x000fe20003800200 */
[----:B------:R-:W-:Y:S04]  /*b290*/  IADD3 R71, PT, PT, R71, 0xb0, RZ ;  /* 0x000000b047477810 */ /* 0x000fe80007ffe0ff */
[----:B------:R-:W-:Y:S07]  /*b2a0*/  LOP3.LUT R71, R71, 0xfefffff8, RZ, 0xc0, !PT ;  /* 0xfefffff847477812 */ /* 0x000fee00078ec0ff */
[----:B--2---:R-:W1:Y:S01]  /*b2b0*/  LDTM.x16 R4, tmem[UR4+0x70] ;  /* 0x00007004000479ee */ /* 0x004e620008240000 */
[----:B------:R-:W-:Y:S01]  /*b2c0*/  NOP ;  /* 0x0000000000007918 */ /* 0x000fe20000000000 */
[----:B-1----:R1:W-:Y:S01]  /*b2d0*/  SYNCS.ARRIVE.TRANS64.RED.A1T0 RZ, [R71+URZ], RZ ;  /* 0x000000ff47ff79a7 */ /* 0x0023e200081004ff */
[C---:B------:R-:W-:Y:S01]  /*b2e0*/  FMUL R0, R24.reuse, R4 ;  /* 0x0000000418007220 */ /* 0x040fe20000400000 */
        /* <DEDUP_REMOVED lines=40> */
[----:B--2---:R-:W2:Y:S02]  /*b570*/  FENCE.VIEW.ASYNC.S ;  /* 0x00000000000073c6 */ /* 0x004ea40000000000 */
        /* <DEDUP_REMOVED lines=16> */
.L_x_180:
[----:B------:R-:W-:Y:S05]  /*b680*/  BSYNC.RECONVERGENT B0 ;  /* 0x0000000000007941 */ /* 0x000fea0003800200 */
.L_x_179:
[----:B------:R-:W-:Y:S01]  /*b690*/  BAR.SYNC.DEFER_BLOCKING 0x1, 0x80 ;  /* 0x0042000000007b1d */ /* 0x000fe20000010000 */
[----:B------:R-:W-:Y:S01]  /*b6a0*/  UISETP.NE.AND UP0, UPT, UR49, -0x8, UPT ;  /* 0xfffffff83100788c */ /* 0x000fe2000bf05270 */
[----:B------:R-:W-:Y:S08]  /*b6b0*/  IADD3 R22, PT, PT, R22, 0x1, RZ ;  /* 0x0000000116167810 */ /* 0x000ff00007ffe0ff */
[----:B------:R-:W-:Y:S05]  /*b6c0*/  BRA.U !UP0, `(.L_x_181) ;  /* 0x0000000108287547 */ /* 0x000fea000b800000 */
[----:B------:R-:W-:Y:S01]  /*b6d0*/  ISETP.NE.AND P0, PT, R70, RZ, PT ;  /* 0x000000ff4600720c */ /* 0x000fe20003f05270 */
[----:B------:R-:W-:Y:S01]  /*b6e0*/  IMAD.U32 R2, RZ, RZ, UR48 ;  /* 0x00000030ff027e24 */ /* 0x000fe2000f8e00ff */
[----:B------:R-:W-:Y:S01]  /*b6f0*/  UIADD3 UR4, UPT, UPT, UR48, 0x1, URZ ;  /* 0x0000000130047890 */ /* 0x000fe2000fffe0ff */
[----:B------:R-:W-:Y:S03]  /*b700*/  IMAD.U32 R0, RZ, RZ, UR61 ;  /* 0x0000003dff007e24 */ /* 0x000fe6000f8e00ff */
[----:B------:R-:W-:Y:S04]  /*b710*/  UISETP.NE.AND UP0, UPT, UR4, 0x4, UPT ;  /* 0x000000040400788c */ /* 0x000fe8000bf05270 */
[----:B------:R-:W-:Y:S03]  /*b720*/  USEL UR48, UR4, URZ, UP0 ;  /* 0x000000ff04307287 */ /* 0x000fe60008000000 */
[----:B------:R-:W-:Y:S05]  /*b730*/  @P0 LEA R2, R2, UR43, 0x3 ;  /* 0x0000002b02020c11 */ /* 0x000fea000f8e18ff */
[----:B------:R-:W-:Y:S05]  /*b740*/  @P0 VIADD R2, R2, 0x40 ;  /* 0x0000004002020836 */ /* 0x000fea0000000000 */
[----:B------:R-:W-:Y:S04]  /*b750*/  @P0 PRMT R0, R0, 0x654, R2 ;  /* 0x0000065400000816 */ /* 0x000fe80000000002 */
[----:B------:R2:W-:Y:S03]  /*b760*/  @P0 SYNCS.ARRIVE.TRANS64.RED.A1T0 RZ, [R0+URZ], RZ ;  /* 0x000000ff00ff09a7 */ /* 0x0005e600081004ff */
.L_x_181:
[----:B------:R-:W-:Y:S01]  /*b770*/  R2UR UR5, R57 ;  /* 0x00000000390572ca */ /* 0x000fe200000e0000 */
[----:B------:R-:W-:Y:S01]  /*b780*/  UISETP.NE.AND UP0, UPT, UR63, URZ, UPT ;  /* 0x000000ff3f00728c */ /* 0x000fe2000bf05270 */
[----:B------:R-:W-:Y:S01]  /*b790*/  R2UR UR4, R58 ;  /* 0x000000003a0472ca */ /* 0x000fe200000e0000 */
[----:B------:R-:W-:Y:S01]  /*b7a0*/  UIADD3 UR49, UPT, UPT, UR49, 0x8, URZ ;  /* 0x0000000831317890 */ /* 0x000fe2000fffe0ff */
[----:B------:R-:W-:Y:S01]  /*b7b0*/  ISETP.NE.AND P0, PT, R61, 0x2, PT ;  /* 0x000000023d00780c */ /* 0x000fe20003f05270 */
[----:B------:R-:W-:Y:S01]  /*b7c0*/  UMOV UR60, UR62 ;  /* 0x0000003e003c7c82 */ /* 0x000fe20008000000 */
[----:B------:R-:W-:Y:S02]  /*b7d0*/  ISETP.NE.AND P1, PT, R22, 0x4, PT ;  /* 0x000000041600780c */ /* 0x000fe40003f25270 */
[----:B------:R-:W-:Y:S02]  /*b7e0*/  SEL R2, RZ, 0x1, P0 ;  /* 0x00000001ff027807 */ /* 0x000fe40000000000 */
[----:B--2---:R-:W-:Y:S02]  /*b7f0*/  SEL R0, RZ, 0x1, P1 ;  /* 0x00000001ff007807 */ /* 0x004fe40000800000 */
[----:B------:R-:W-:Y:S01]  /*b800*/  LOP3.LUT R63, R63, R2, RZ, 0x3c, !PT ;  /* 0x000000023f3f7212 */ /* 0x000fe200078e3cff */
[----:B------:R-:W-:Y:S01]  /*b810*/  UIADD3 UR27, UPT, UPT, UR36, UR5, URZ ;  /* 0x00000005241b7290 */ /* 0x000fe2000fffe0ff */
[----:B------:R-:W-:Y:S01]  /*b820*/  LOP3.LUT R64, R64, R0, RZ, 0x3c, !PT ;  /* 0x0000000040407212 */ /* 0x000fe200078e3cff */
[----:B------:R-:W-:Y:S01]  /*b830*/  UIADD3 UR20, UPT, UPT, UR37, UR4, URZ ;  /* 0x0000000425147290 */ /* 0x000fe2000fffe0ff */
[----:B------:R-:W-:Y:S02]  /*b840*/  SEL R61, R61, RZ, P0 ;  /* 0x000000ff3d3d7207 */ /* 0x000fe40000000000 */
[----:B------:R-:W-:Y:S01]  /*b850*/  SEL R22, R22, RZ, P1 ;  /* 0x000000ff16167207 */ /* 0x000fe20000800000 */
[----:B------:R-:W-:Y:S08]  /*b860*/  BRA.U UP0, `(.L_x_182) ;  /* 0xffffffb100c47547 */ /* 0x000ff0000b83ffff */
[----:B------:R-:W2:Y:S01]  /*b870*/  LDCU.64 UR4, c[0x0][0x888] ;  /* 0x00011100ff0477ac */ /* 0x000ea20008000a00 */
[----:B------:R-:W3:Y:S01]  /*b880*/  LDCU.64 UR6, c[0x0][0x890] ;  /* 0x00011200ff0677ac */ /* 0x000ee20008000a00 */
[----:B--2---:R-:W-:Y:S02]  /*b890*/  ISETP.NE.U32.AND P2, PT, RZ, UR4, PT ;  /* 0x00000004ff007c0c */ /* 0x004fe4000bf45070 */
[----:B---3--:R-:W-:Y:S02]  /*b8a0*/  ISETP.NE.U32.AND P1, PT, RZ, UR6, PT ;  /* 0x00000006ff007c0c */ /* 0x008fe4000bf25070 */
[----:B------:R-:W-:Y:S02]  /*b8b0*/  ISETP.NE.AND.EX P2, PT, RZ, UR5, PT, P2 ;  /* 0x00000005ff007c0c */ /* 0x000fe4000bf45320 */
[----:B------:R-:W-:-:S13]  /*b8c0*/  ISETP.NE.AND.EX P0, PT, RZ, UR7, PT, P1 ;  /* 0x00000007ff007c0c */ /* 0x000fda000bf05310 */
[----:B------:R-:W-:Y:S05]  /*b8d0*/  @P2 BRA P0, `(.L_x_183) ;  /* 0x00000000003c2947 */ /* 0x000fea0000000000 */
[----:B------:R-:W-:-:S13]  /*b8e0*/  ISETP.NE.AND.EX P1, PT, RZ, UR7, PT, P1 ;  /* 0x00000007ff007c0c */ /* 0x000fda000bf25310 */
[----:B------:R-:W-:Y:S05]  /*b8f0*/  @P1 BRA `(.L_x_184) ;  /* 0x00000000000c1947 */ /* 0x000fea0003800000 */
[----:B------:R-:W-:-:S13]  /*b900*/  FSETP.NEU.AND P0, PT, R27, RZ, PT ;  /* 0x000000ff1b00720b */ /* 0x000fda0003f0d000 */
[----:B------:R-:W-:Y:S05]  /*b910*/  @!P0 EXIT ;  /* 0x000000000000894d */ /* 0x000fea0003800000 */
[----:B------:R-:W-:Y:S05]  /*b920*/  BRA `(.L_x_183) ;  /* 0x0000000000287947 */ /* 0x000fea0003800000 */
.L_x_184:
[----:B------:R-:W-:Y:S01]  /*b930*/  ISETP.NE.AND P0, PT, R60, RZ, PT ;  /* 0x000000ff3c00720c */ /* 0x000fe20003f05270 */
[----:B------:R-:W-:-:S12]  /*b940*/  BSSY.RECONVERGENT B0, `(.L_x_183) ;  /* 0x0000008000007945 */ /* 0x000fd80003800200 */
[----:B------:R-:W-:Y:S05]  /*b950*/  @P0 BRA `(.L_x_185) ;  /* 0x0000000000100947 */ /* 0x000fea0003800000 */
[----:B------:R-:W-:-:S04]  /*b960*/  ISETP.NE.U32.AND P0, PT, RZ, UR4, PT ;  /* 0x00000004ff007c0c */ /* 0x000fc8000bf05070 */
[----:B------:R-:W-:-:S13]  /*b970*/  ISETP.NE.AND.EX P0, PT, RZ, UR5, PT, P0 ;  /* 0x00000005ff007c0c */ /* 0x000fda000bf05300 */
[----:B------:R-:W-:Y:S05]  /*b980*/  @!P0 EXIT ;  /* 0x000000000000894d */ /* 0x000fea0003800000 */
[----:B------:R-:W-:Y:S05]  /*b990*/  BRA `(.L_x_186) ;  /* 0x0000000000087947 */ /* 0x000fea0003800000 */
.L_x_185:
[----:B------:R-:W-:-:S13]  /*b9a0*/  FSETP.NEU.AND P0, PT, R27, RZ, PT ;  /* 0x000000ff1b00720b */ /* 0x000fda0003f0d000 */
[----:B------:R-:W-:Y:S05]  /*b9b0*/  @!P0 EXIT ;  /* 0x000000000000894d */ /* 0x000fea0003800000 */
.L_x_186:
[----:B------:R-:W-:Y:S05]  /*b9c0*/  BSYNC.RECONVERGENT B0 ;  /* 0x0000000000007941 */ /* 0x000fea0003800200 */
.L_x_183:
[----:B------:R-:W-:Y:S01]  /*b9d0*/  ULEA UR6, UR48, UR43, 0x3 ;  /* 0x0000002b30067291 */ /* 0x000fe2000f8e18ff */
[----:B------:R-:W-:-:S04]  /*b9e0*/  DEPBAR.LE SB0, 0x0 ;  /* 0x000080000000791a */ /* 0x000fc80000000000 */
[----:B------:R-:W-:-:S04]  /*b9f0*/  UIADD3 UR6, UPT, UPT, UR6, 0x40, URZ ;  /* 0x0000004006067890 */ /* 0x000fc8000fffe0ff */
[----:B------:R-:W-:-:S09]  /*ba00*/  UPRMT UR6, UR61, 0x654, UR6 ;  /* 0x000006543d067896 */ /* 0x000fd20008000006 */
[----:B------:R-:W-:Y:S01]  /*ba10*/  SYNCS.ARRIVE.TRANS64.RED.A1T0 RZ, [UR6], RZ ;  /* 0x000000ffffff79a7 */ /* 0x000fe20008100406 */
[----:B------:R-:W-:Y:S05]  /*ba20*/  EXIT ;  /* 0x000000000000794d */ /* 0x000fea0003800000 */
.L_x_24:
[----:B---3--:R3:W4:Y:S02]  /*ba30*/  SYNCS.PHASECHK.TRANS64.TRYWAIT P0, [R0+URZ+0xe0], R2 ;  /* 0x0000e002000075a7 */ /* 0x00872400080011ff */
[----:B----4-:R-:W-:Y:S05]  /*ba40*/  @!P0 NANOSLEEP.SYNCS 0x989680 ;  /* 0x009896800000895d */ /* 0x010fea0003900000 */
[----:B------:R-:W4:Y:S02]  /*ba50*/  @!P0 SYNCS.PHASECHK.TRANS64 P0, [R0+URZ+0xe0], R2 ;  /* 0x0000e002000085a7 */ /* 0x000f2400080010ff */
[----:B----4-:R-:W-:Y:S05]  /*ba60*/  @!P0 BRA `(.L_x_24) ;  /* 0xfffffffc00f08947 */ /* 0x010fea000383ffff */
[----:B------:R-:W-:Y:S05]  /*ba70*/  BRA `(.L_x_187) ;  /* 0xffffff6000147947 */ /* 0x000fea000383ffff */
.L_x_27:
[----:B--2---:R-:W-:-:S07]  /*ba80*/  MOV R0, UR7 ;  /* 0x0000000700007c02 */ /* 0x004fce0008000f00 */
.L_x_188:
[----:B--2---:R2:W3:Y:S02]  /*ba90*/  SYNCS.PHASECHK.TRANS64.TRYWAIT P0, [R0+URZ+0x10], R3 ;  /* 0x00001003000075a7 */ /* 0x0044e400080011ff */
[----:B---3--:R-:W-:Y:S05]  /*baa0*/  @!P0 NANOSLEEP.SYNCS 0x989680 ;  /* 0x009896800000895d */ /* 0x008fea0003900000 */
[----:B------:R-:W3:Y:S02]  /*bab0*/  @!P0 SYNCS.PHASECHK.TRANS64 P0, [R0+URZ+0x10], R3 ;  /* 0x00001003000085a7 */ /* 0x000ee400080010ff */
[----:B---3--:R-:W-:Y:S05]  /*bac0*/  @!P0 BRA `(.L_x_188) ;  /* 0xfffffffc00f08947 */ /* 0x008fea000383ffff */
[----:B------:R-:W-:Y:S05]  /*bad0*/  BRA `(.L_x_26) ;  /* 0xffffff60006c7947 */ /* 0x000fea000383ffff */
.L_x_36:
[----:B-1----:R-:W-:-:S07]  /*bae0*/  MOV R0, UR7 ;  /* 0x0000000700007c02 */ /* 0x002fce0008000f00 */
.L_x_189:
[----:B-1----:R1:W2:Y:S02]  /*baf0*/  SYNCS.PHASECHK.TRANS64.TRYWAIT P0, [R0+URZ+0x10], R3 ;  /* 0x00001003000075a7 */ /* 0x0022a400080011ff */
[----:B--2---:R-:W-:Y:S05]  /*bb00*/  @!P0 NANOSLEEP.SYNCS 0x989680 ;  /* 0x009896800000895d */ /* 0x004fea0003900000 */
[----:B------:R-:W2:Y:S02]  /*bb10*/  @!P0 SYNCS.PHASECHK.TRANS64 P0, [R0+URZ+0x10], R3 ;  /* 0x00001003000085a7 */ /* 0x000ea400080010ff */
[----:B--2---:R-:W-:Y:S05]  /*bb20*/  @!P0 BRA `(.L_x_189) ;  /* 0xfffffffc00f08947 */ /* 0x004fea000383ffff */
[----:B------:R-:W-:Y:S05]  /*bb30*/  BRA `(.L_x_35) ;  /* 0xffffff6400c87947 */ /* 0x000fea000383ffff */
.L_x_43:
[----:B-1----:R1:W4:Y:S02]  /*bb40*/  SYNCS.PHASECHK.TRANS64.TRYWAIT P0, [R3+URZ+0x70], R0 ;  /* 0x00007000030075a7 */ /* 0x00232400080011ff */
[----:B----4-:R-:W-:Y:S05]  /*bb50*/  @!P0 NANOSLEEP.SYNCS 0x989680 ;  /* 0x009896800000895d */ /* 0x010fea0003900000 */
[----:B------:R-:W4:Y:S02]  /*bb60*/  @!P0 SYNCS.PHASECHK.TRANS64 P0, [R3+URZ+0x70], R0 ;  /* 0x00007000030085a7 */ /* 0x000f2400080010ff */
[----:B----4-:R-:W-:Y:S05]  /*bb70*/  @!P0 BRA `(.L_x_43) ;  /* 0xfffffffc00f08947 */ /* 0x010fea000383ffff */
[----:B------:R-:W-:Y:S05]  /*bb80*/  BRA `(.L_x_190) ;  /* 0xffffff6c00047947 */ /* 0x000fea000383ffff */
.L_x_47:
[----:B------:R-:W-:-:S07]  /*bb90*/  MOV R0, UR4 ;  /* 0x0000000400007c02 */ /* 0x000fce0008000f00 */
.L_x_191:
[----:B-1----:R1:W2:Y:S02]  /*bba0*/  SYNCS.PHASECHK.TRANS64.TRYWAIT P0, [R0+URZ], R2 ;  /* 0x00000002000075a7 */ /* 0x0022a400080011ff */
[----:B--2---:R-:W-:Y:S05]  /*bbb0*/  @!P0 NANOSLEEP.SYNCS 0x989680 ;  /* 0x009896800000895d */ /* 0x004fea0003900000 */
[----:B------:R-:W2:Y:S02]  /*bbc0*/  @!P0 SYNCS.PHASECHK.TRANS64 P0, [R0+URZ], R2 ;  /* 0x00000002000085a7 */ /* 0x000ea400080010ff */
[----:B--2---:R-:W-:Y:S05]  /*bbd0*/  @!P0 BRA `(.L_x_191) ;  /* 0xfffffffc00f08947 */ /* 0x004fea000383ffff */
[----:B------:R-:W-:Y:S05]  /*bbe0*/  BRA `(.L_x_192) ;  /* 0xffffff7000b07947 */ /* 0x000fea000383ffff */
.L_x_50:
[----:B--2---:R2:W3:Y:S02]  /*bbf0*/  SYNCS.PHASECHK.TRANS64.TRYWAIT P0, [R0+URZ+0xd0], R8 ;  /* 0x0000d008000075a7 */ /* 0x0044e400080011ff */
[----:B---3--:R-:W-:Y:S05]  /*bc00*/  @!P0 NANOSLEEP.SYNCS 0x989680 ;  /* 0x009896800000895d */ /* 0x008fea0003900000 */
[----:B------:R-:W3:Y:S02]  /*bc10*/  @!P0 SYNCS.PHASECHK.TRANS64 P0, [R0+URZ+0xd0], R8 ;  /* 0x0000d008000085a7 */ /* 0x000ee400080010ff */
[----:B---3--:R-:W-:Y:S05]  /*bc20*/  @!P0 BRA `(.L_x_50) ;  /* 0xfffffffc00f08947 */ /* 0x008fea000383ffff */
[----:B------:R-:W-:Y:S05]  /*bc30*/  BRA `(.L_x_193) ;  /* 0xffffff7400107947 */ /* 0x000fea000383ffff */
.L_x_51:
[----:B------:R-:W-:-:S07]  /*bc40*/  MOV R0, UR4 ;  /* 0x0000000400007c02 */ /* 0x000fce0008000f00 */
.L_x_194:
[----:B--2---:R2:W3:Y:S02]  /*bc50*/  SYNCS.PHASECHK.TRANS64.TRYWAIT P0, [R0+URZ+0x80], R9 ;  /* 0x00008009000075a7 */ /* 0x0044e400080011ff */
[----:B---3--:R-:W-:Y:S05]  /*bc60*/  @!P0 NANOSLEEP.SYNCS 0x989680 ;  /* 0x009896800000895d */ /* 0x008fea0003900000 */
[----:B------:R-:W3:Y:S02]  /*bc70*/  @!P0 SYNCS.PHASECHK.TRANS64 P0, [R0+URZ+0x80], R9 ;  /* 0x00008009000085a7 */ /* 0x000ee400080010ff */
[----:B---3--:R-:W-:Y:S05]  /*bc80*/  @!P0 BRA `(.L_x_194) ;  /* 0xfffffffc00f08947 */ /* 0x008fea000383ffff */
[----:B------:R-:W-:Y:S05]  /*bc90*/  BRA `(.L_x_195) ;  /* 0xffffff7400207947 */ /* 0x000fea000383ffff */
.L_x_52:
[----:B--2---:R2:W3:Y:S02]  /*bca0*/  SYNCS.PHASECHK.TRANS64.TRYWAIT P1, [R0+URZ+0x70], R8 ;  /* 0x00007008000075a7 */ /* 0x0044e400080211ff */
[----:B---3--:R-:W-:Y:S05]  /*bcb0*/  @!P1 NANOSLEEP.SYNCS 0x989680 ;  /* 0x009896800000995d */ /* 0x008fea0003900000 */
[----:B------:R-:W3:Y:S02]  /*bcc0*/  @!P1 SYNCS.PHASECHK.TRANS64 P1, [R0+URZ+0x70], R8 ;  /* 0x00007008000095a7 */ /* 0x000ee400080210ff */
[----:B---3--:R-:W-:Y:S05]  /*bcd0*/  @!P1 BRA `(.L_x_52) ;  /* 0xfffffffc00f09947 */ /* 0x008fea000383ffff */
[----:B------:R-:W-:Y:S05]  /*bce0*/  BRA `(.L_x_196) ;  /* 0xffffff7400507947 */ /* 0x000fea000383ffff */
.L_x_55:
[----:B------:R-:W-:-:S07]  /*bcf0*/  MOV R0, UR4 ;  /* 0x0000000400007c02 */ /* 0x000fce0008000f00 */
.L_x_197:
[----:B--2---:R2:W3:Y:S02]  /*bd00*/  SYNCS.PHASECHK.TRANS64.TRYWAIT P0, [R0+URZ+0x80], R2 ;  /* 0x00008002000075a7 */ /* 0x0044e400080011ff */
[----:B---3--:R-:W-:Y:S05]  /*bd10*/  @!P0 NANOSLEEP.SYNCS 0x989680 ;  /* 0x009896800000895d */ /* 0x008fea0003900000 */
[----:B------:R-:W3:Y:S02]  /*bd20*/  @!P0 SYNCS.PHASECHK.TRANS64 P0, [R0+URZ+0x80], R2 ;  /* 0x00008002000085a7 */ /* 0x000ee400080010ff */
[----:B---3--:R-:W-:Y:S05]  /*bd30*/  @!P0 BRA `(.L_x_197) ;  /* 0xfffffffc00f08947 */ /* 0x008fea000383ffff */
[----:B------:R-:W-:Y:S05]  /*bd40*/  BRA `(.L_x_54) ;  /* 0xffffff7400a47947 */ /* 0x000fea000383ffff */
.L_x_64:
[----:B--2---:R-:W-:-:S04]  /*bd50*/  MOV R7, UR5 ;  /* 0x0000000500077c02 */ /* 0x004fc80008000f00 */
[----:B------:R2:W3:Y:S03]  /*bd60*/  SYNCS.PHASECHK.TRANS64.TRYWAIT P0, [R7+URZ+0x8], R8 ;  /* 0x00000808070075a7 */ /* 0x0004e600080011ff */
[----:B---3--:R-:W-:Y:S05]  /*bd70*/  @!P0 NANOSLEEP.SYNCS 0x989680 ;  /* 0x009896800000895d */ /* 0x008fea0003900000 */
[----:B------:R-:W3:Y:S02]  /*bd80*/  @!P0 SYNCS.PHASECHK.TRANS64 P0, [R7+URZ+0x8], R8 ;  /* 0x00000808070085a7 */ /* 0x000ee400080010ff */
[----:B---3--:R-:W-:Y:S05]  /*bd90*/  @!P0 BRA `(.L_x_64) ;  /* 0xfffffffc00ec8947 */ /* 0x008fea000383ffff */
[----:B------:R-:W-:Y:S05]  /*bda0*/  BRA `(.L_x_63) ;  /* 0xffffff7800607947 */ /* 0x000fea000383ffff */
.L_x_66:
[----:B------:R-:W-:Y:S01]  /*bdb0*/  BSSY B0, `(.L_x_198) ;  /* 0x0000006000007945 */ /* 0x000fe20003800000 */
[----:B------:R-:W-:-:S07]  /*bdc0*/  MOV R15, 0xffffffff ;  /* 0xffffffff000f7802 */ /* 0x000fce0000000f00 */
[----:B-12--5:R-:W-:Y:S05]  /*bdd0*/  WARPSYNC.COLLECTIVE R15, `(.L_x_199) ;  /* 0x000000000f0c7348 */ /* 0x026fea0003c00000 */
[----:B------:R-:W-:Y:S02]  /*bde0*/  ELECT P6, UR79, PT ;  /* 0x00000000004f782f */ /* 0x000fe400038c0000 */
[----:B------:R-:W-:Y:S01]  /*bdf0*/  MOV R14, UR79 ;  /* 0x0000004f000e7c02 */ /* 0x000fe20008000f00 */
[----:B-12--5:R-:W-:Y:S10]  /*be00*/  ENDCOLLECTIVE ;  /* 0x000000000000791b */ /* 0x026ff40003800000 */
.L_x_199:
[----:B------:R-:W-:Y:S05]  /*be10*/  BSYNC B0 ;  /* 0x0000000000007941 */ /* 0x000fea0003800000 */
.L_x_198:
[----:B------:R-:W-:Y:S01]  /*be20*/  PLOP3.LUT P0, PT, P6, PT, PT, 0x80, 0x8 ;  /* 0x000000000008781c */ /* 0x000fe2000370f070 */
[----:B------:R-:W-:-:S12]  /*be30*/  BRA `(.L_x_200) ;  /* 0xffffff7800907947 */ /* 0x000fd8000383ffff */
.L_x_68:
[----:B--2---:R-:W-:-:S04]  /*be40*/  MOV R5, UR5 ;  /* 0x0000000500057c02 */ /* 0x004fc80008000f00 */
[----:B------:R2:W3:Y:S03]  /*be50*/  SYNCS.PHASECHK.TRANS64.TRYWAIT P0, [R5+URZ+0x8], R6 ;  /* 0x00000806050075a7 */ /* 0x0004e600080011ff */
[----:B---3--:R-:W-:Y:S05]  /*be60*/  @!P0 NANOSLEEP.SYNCS 0x989680 ;  /* 0x009896800000895d */ /* 0x008fea0003900000 */
[----:B------:R-:W3:Y:S02]  /*be70*/  @!P0 SYNCS.PHASECHK.TRANS64 P0, [R5+URZ+0x8], R6 ;  /* 0x00000806050085a7 */ /* 0x000ee400080010ff */
[----:B---3--:R-:W-:Y:S05]  /*be80*/  @!P0 BRA `(.L_x_68) ;  /* 0xfffffffc00ec8947 */ /* 0x008fea000383ffff */
[----:B------:R-:W-:Y:S05]  /*be90*/  BRA `(.L_x_67) ;  /* 0xffffff7800947947 */ /* 0x000fea000383ffff */
.L_x_69:
[----:B-1----:R1:W2:Y:S02]  /*bea0*/  SYNCS.PHASECHK.TRANS64.TRYWAIT P0, [R3+URZ+0x70], R4 ;  /* 0x00007004030075a7 */ /* 0x0022a400080011ff */
[----:B--2---:R-:W-:Y:S05]  /*beb0*/  @!P0 NANOSLEEP.SYNCS 0x989680 ;  /* 0x009896800000895d */ /* 0x004fea0003900000 */
[----:B------:R-:W2:Y:S02]  /*bec0*/  @!P0 SYNCS.PHASECHK.TRANS64 P0, [R3+URZ+0x70], R4 ;  /* 0x00007004030085a7 */ /* 0x000ea400080010ff */
[----:B--2---:R-:W-:Y:S05]  /*bed0*/  @!P0 BRA `(.L_x_69) ;  /* 0xfffffffc00f08947 */ /* 0x004fea000383ffff */
[----:B------:R-:W-:Y:S05]  /*bee0*/  BRA `(.L_x_201) ;  /* 0xffffff7c00a47947 */ /* 0x000fea000383ffff */
.L_x_71:
[----:B------:R-:W-:-:S13]  /*bef0*/  R2UR UR4, R4 ;  /* 0x00000000040472ca */ /* 0x000fda00000e0000 */
[----:B------:R-:W-:-:S07]  /*bf00*/  MOV R3, UR4 ;  /* 0x0000000400037c02 */ /* 0x000fce0008000f00 */
.L_x_202:
[----:B-1----:R1:W2:Y:S02]  /*bf10*/  SYNCS.PHASECHK.TRANS64.TRYWAIT P0, [R3+URZ+0xb0], R5 ;  /* 0x0000b005030075a7 */ /* 0x0022a400080011ff */
[----:B--2---:R-:W-:Y:S05]  /*bf20*/  @!P0 NANOSLEEP.SYNCS 0x989680 ;  /* 0x009896800000895d */ /* 0x004fea0003900000 */
[----:B------:R-:W2:Y:S02]  /*bf30*/  @!P0 SYNCS.PHASECHK.TRANS64 P0, [R3+URZ+0xb0], R5 ;  /* 0x0000b005030085a7 */ /* 0x000ea400080010ff */
[----:B--2---:R-:W-:Y:S05]  /*bf40*/  @!P0 BRA `(.L_x_202) ;  /* 0xfffffffc00f08947 */ /* 0x004fea000383ffff */
[----:B------:R-:W-:Y:S05]  /*bf50*/  BRA `(.L_x_203) ;  /* 0xffffff7c00f87947 */ /* 0x000fea000383ffff */
.L_x_74:
[----:B------:R-:W-:Y:S07]  /*bf60*/  MOV R3, UR5 ;  /* 0x0000000500037c02 */ /* 0x000fee0008000f00 */
.L_x_204:
[----:B-1----:R1:W2:Y:S02]  /*bf70*/  SYNCS.PHASECHK.TRANS64.TRYWAIT P0, [R3+URZ], R5 ;  /* 0x00000005030075a7 */ /* 0x0022a400080011ff */
[----:B--2---:R-:W-:Y:S05]  /*bf80*/  @!P0 NANOSLEEP.SYNCS 0x989680 ;  /* 0x009896800000895d */ /* 0x004fea0003900000 */
[----:B------:R-:W2:Y:S02]  /*bf90*/  @!P0 SYNCS.PHASECHK.TRANS64 P0, [R3+URZ], R5 ;  /* 0x00000005030085a7 */ /* 0x000ea400080010ff */
[----:B--2---:R-:W-:Y:S05]  /*bfa0*/  @!P0 BRA `(.L_x_204) ;  /* 0xfffffffc00f08947 */ /* 0x004fea000383ffff */
[----:B------:R-:W-:Y:S05]  /*bfb0*/  BRA `(.L_x_73) ;  /* 0xffffff8000107947 */ /* 0x000fea000383ffff */
.L_x_78:
[----:B-1----:R-:W-:-:S07]  /*bfc0*/  MOV R2, UR4 ;  /* 0x0000000400027c02 */ /* 0x002fce0008000f00 */
.L_x_205:
[----:B-1----:R1:W2:Y:S02]  /*bfd0*/  SYNCS.PHASECHK.TRANS64.TRYWAIT P0, [R2+URZ], R3 ;  /* 0x00000003020075a7 */ /* 0x0022a400080011ff */
[----:B--2---:R-:W-:Y:S05]  /*bfe0*/  @!P0 NANOSLEEP.SYNCS 0x989680 ;  /* 0x009896800000895d */ /* 0x004fea0003900000 */
[----:B------:R-:W2:Y:S02]  /*bff0*/  @!P0 SYNCS.PHASECHK.TRANS64 P0, [R2+URZ], R3 ;  /* 0x00000003020085a7 */ /* 0x000ea400080010ff */
[----:B--2---:R-:W-:Y:S05]  /*c000*/  @!P0 BRA `(.L_x_205) ;  /* 0xfffffffc00f08947 */ /* 0x004fea000383ffff */
[----:B------:R-:W-:Y:S05]  /*c010*/  BRA `(.L_x_206) ;  /* 0xffffff8800287947 */ /* 0x000fea000383ffff */
.L_x_79:
[----:B------:R-:W-:-:S07]  /*c020*/  MOV R2, UR5 ;  /* 0x0000000500027c02 */ /* 0x000fce0008000f00 */
.L_x_207:
[----:B-1----:R1:W2:Y:S02]  /*c030*/  SYNCS.PHASECHK.TRANS64.TRYWAIT P0, [R2+URZ], R4 ;  /* 0x00000004020075a7 */ /* 0x0022a400080011ff */
[----:B--2---:R-:W-:Y:S05]  /*c040*/  @!P0 NANOSLEEP.SYNCS 0x989680 ;  /* 0x009896800000895d */ /* 0x004fea0003900000 */
[----:B------:R-:W2:Y:S02]  /*c050*/  @!P0 SYNCS.PHASECHK.TRANS64 P0, [R2+URZ], R4 ;  /* 0x00000004020085a7 */ /* 0x000ea400080010ff */
[----:B--2---:R-:W-:Y:S05]  /*c060*/  @!P0 BRA `(.L_x_207) ;  /* 0xfffffffc00f08947 */ /* 0x004fea000383ffff */
[----:B------:R-:W-:Y:S05]  /*c070*/  BRA `(.L_x_208) ;  /* 0xffffff8800387947 */ /* 0x000fea000383ffff */
.L_x_80:
[----:B------:R-:W-:-:S07]  /*c080*/  MOV R2, UR5 ;  /* 0x0000000500027c02 */ /* 0x000fce0008000f00 */
.L_x_209:
[----:B-1----:R1:W2:Y:S02]  /*c090*/  SYNCS.PHASECHK.TRANS64.TRYWAIT P0, [R2+URZ], R4 ;  /* 0x00000004020075a7 */ /* 0x0022a400080011ff */
[----:B--2---:R-:W-:Y:S05]  /*c0a0*/  @!P0 NANOSLEEP.SYNCS 0x989680 ;  /* 0x009896800000895d */ /* 0x004fea0003900000 */
[----:B------:R-:W2:Y:S02]  /*c0b0*/  @!P0 SYNCS.PHASECHK.TRANS64 P0, [R2+URZ], R4 ;  /* 0x00000004020085a7 */ /* 0x000ea400080010ff */
[----:B--2---:R-:W-:Y:S05]  /*c0c0*/  @!P0 BRA `(.L_x_209) ;  /* 0xfffffffc00f08947 */ /* 0x004fea000383ffff */
[----:B------:R-:W-:Y:S05]  /*c0d0*/  BRA `(.L_x_210) ;  /* 0xffffff8800447947 */ /* 0x000fea000383ffff */
.L_x_83:
[----:B------:R-:W-:-:S07]  /*c0e0*/  MOV R2, UR62 ;  /* 0x0000003e00027c02 */ /* 0x000fce0008000f00 */
.L_x_211:
[----:B-1----:R1:W2:Y:S02]  /*c0f0*/  SYNCS.PHASECHK.TRANS64.TRYWAIT P1, [R2+URZ+0xf0], R3 ;  /* 0x0000f003020075a7 */ /* 0x0022a400080211ff */
[----:B--2---:R-:W-:Y:S05]  /*c100*/  @!P1 NANOSLEEP.SYNCS 0x989680 ;  /* 0x009896800000995d */ /* 0x004fea0003900000 */
[----:B------:R-:W2:Y:S02]  /*c110*/  @!P1 SYNCS.PHASECHK.TRANS64 P1, [R2+URZ+0xf0], R3 ;  /* 0x0000f003020095a7 */ /* 0x000ea400080210ff */
[----:B--2---:R-:W-:Y:S05]  /*c120*/  @!P1 BRA `(.L_x_211) ;  /* 0xfffffffc00f09947 */ /* 0x004fea000383ffff */
[----:B------:R-:W-:Y:S05]  /*c130*/  BRA `(.L_x_212) ;  /* 0xffffff8800947947 */ /* 0x000fea000383ffff */
.L_x_88:
[----:B---3--:R3:W4:Y:S02]  /*c140*/  SYNCS.PHASECHK.TRANS64.TRYWAIT P0, [R12+URZ+0x70], R0 ;  /* 0x000070000c0075a7 */ /* 0x00872400080011ff */
[----:B----4-:R-:W-:Y:S05]  /*c150*/  @!P0 NANOSLEEP.SYNCS 0x989680 ;  /* 0x009896800000895d */ /* 0x010fea0003900000 */
[----:B------:R-:W4:Y:S02]  /*c160*/  @!P0 SYNCS.PHASECHK.TRANS64 P0, [R12+URZ+0x70], R0 ;  /* 0x000070000c0085a7 */ /* 0x000f2400080010ff */
[----:B----4-:R-:W-:Y:S05]  /*c170*/  @!P0 BRA `(.L_x_88) ;  /* 0xfffffffc00f08947 */ /* 0x010fea000383ffff */
[----:B------:R-:W-:Y:S05]  /*c180*/  BRA `(.L_x_213) ;  /* 0xffffff8c00bc7947 */ /* 0x000fea000383ffff */
.L_x_91:
[----:B-1----:R-:W-:Y:S07]  /*c190*/  MOV R0, UR21 ;  /* 0x0000001500007c02 */ /* 0x002fee0008000f00 */
.L_x_214:
[----:B-1----:R1:W3:Y:S02]  /*c1a0*/  SYNCS.PHASECHK.TRANS64.TRYWAIT P2, [R0+URZ+0x68], R6 ;  /* 0x00006806000075a7 */ /* 0x0022e400080411ff */
[----:B---3--:R-:W-:Y:S05]  /*c1b0*/  @!P2 NANOSLEEP.SYNCS 0x989680 ;  /* 0x009896800000a95d */ /* 0x008fea0003900000 */
[----:B------:R-:W3:Y:S02]  /*c1c0*/  @!P2 SYNCS.PHASECHK.TRANS64 P2, [R0+URZ+0x68], R6 ;  /* 0x000068060000a5a7 */ /* 0x000ee400080410ff */
[----:B---3--:R-:W-:Y:S05]  /*c1d0*/  @!P2 BRA `(.L_x_214) ;  /* 0xfffffffc00f0a947 */ /* 0x008fea000383ffff */
[----:B------:R-:W-:Y:S05]  /*c1e0*/  BRA `(.L_x_90) ;  /* 0xffffff9400287947 */ /* 0x000fea000383ffff */
.L_x_94:
[----:B------:R-:W-:Y:S07]  /*c1f0*/  MOV R0, UR21 ;  /* 0x0000001500007c02 */ /* 0x000fee0008000f00 */
.L_x_215:
[----:B-1----:R1:W3:Y:S02]  /*c200*/  SYNCS.PHASECHK.TRANS64.TRYWAIT P0, [R0+URZ+0x40], R10 ;  /* 0x0000400a000075a7 */ /* 0x0022e400080011ff */
[----:B---3--:R-:W-:Y:S05]  /*c210*/  @!P0 NANOSLEEP.SYNCS 0x989680 ;  /* 0x009896800000895d */ /* 0x008fea0003900000 */
[----:B------:R-:W3:Y:S02]  /*c220*/  @!P0 SYNCS.PHASECHK.TRANS64 P0, [R0+URZ+0x40], R10 ;  /* 0x0000400a000085a7 */ /* 0x000ee400080010ff */
[----:B---3--:R-:W-:Y:S05]  /*c230*/  @!P0 BRA `(.L_x_215) ;  /* 0xfffffffc00f08947 */ /* 0x008fea000383ffff */
[----:B------:R-:W-:Y:S05]  /*c240*/  BRA `(.L_x_216) ;  /* 0xffffff9400847947 */ /* 0x000fea000383ffff */
.L_x_95:
[----:B------:R-:W-:Y:S07]  /*c250*/  MOV R0, UR21 ;  /* 0x0000001500007c02 */ /* 0x000fee0008000f00 */
.L_x_217:
[----:B-1----:R1:W3:Y:S02]  /*c260*/  SYNCS.PHASECHK.TRANS64.TRYWAIT P0, [R0+URZ+0x48], R10 ;  /* 0x0000480a000075a7 */ /* 0x0022e400080011ff */
[----:B---3--:R-:W-:Y:S05]  /*c270*/  @!P0 NANOSLEEP.SYNCS 0x989680 ;  /* 0x009896800000895d */ /* 0x008fea0003900000 */
[----:B------:R-:W3:Y:S02]  /*c280*/  @!P0 SYNCS.PHASECHK.TRANS64 P0, [R0+URZ+0x48], R10 ;  /* 0x0000480a000085a7 */ /* 0x000ee400080010ff */
[----:B---3--:R-:W-:Y:S05]  /*c290*/  @!P0 BRA `(.L_x_217) ;  /* 0xfffffffc00f08947 */ /* 0x008fea000383ffff */
[----:B------:R-:W-:Y:S05]  /*c2a0*/  BRA `(.L_x_218) ;  /* 0xffffff9400dc7947 */ /* 0x000fea000383ffff */
.L_x_96:
[----:B------:R-:W-:Y:S07]  /*c2b0*/  MOV R0, UR21 ;  /* 0x0000001500007c02 */ /* 0x000fee0008000f00 */
.L_x_219:
[----:B-1----:R1:W3:Y:S02]  /*c2c0*/  SYNCS.PHASECHK.TRANS64.TRYWAIT P0, [R0+URZ+0x50], R10 ;  /* 0x0000500a000075a7 */ /* 0x0022e400080011ff */
[----:B---3--:R-:W-:Y:S05]  /*c2d0*/  @!P0 NANOSLEEP.SYNCS 0x989680 ;  /* 0x009896800000895d */ /* 0x008fea0003900000 */
[----:B------:R-:W3:Y:S02]  /*c2e0*/  @!P0 SYNCS.PHASECHK.TRANS64 P0, [R0+URZ+0x50], R10 ;  /* 0x0000500a000085a7 */ /* 0x000ee400080010ff */
[----:B---3--:R-:W-:Y:S05]  /*c2f0*/  @!P0 BRA `(.L_x_219) ;  /* 0xfffffffc00f08947 */ /* 0x008fea000383ffff */
[----:B------:R-:W-:Y:S05]  /*c300*/  BRA `(.L_x_220) ;  /* 0xffffff98003c7947 */ /* 0x000fea000383ffff */
.L_x_97:
[----:B------:R-:W-:Y:S07]  /*c310*/  MOV R0, UR21 ;  /* 0x0000001500007c02 */ /* 0x000fee0008000f00 */
.L_x_221:
[----:B-1----:R1:W3:Y:S02]  /*c320*/  SYNCS.PHASECHK.TRANS64.TRYWAIT P0, [R0+URZ+0x58], R10 ;  /* 0x0000580a000075a7 */ /* 0x0022e400080011ff */
[----:B---3--:R-:W-:Y:S05]  /*c330*/  @!P0 NANOSLEEP.SYNCS 0x989680 ;  /* 0x009896800000895d */ /* 0x008fea0003900000 */
[----:B------:R-:W3:Y:S02]  /*c340*/  @!P0 SYNCS.PHASECHK.TRANS64 P0, [R0+URZ+0x58], R10 ;  /* 0x0000580a000085a7 */ /* 0x000ee400080010ff */
[----:B---3--:R-:W-:Y:S05]  /*c350*/  @!P0 BRA `(.L_x_221) ;  /* 0xfffffffc00f08947 */ /* 0x008fea000383ffff */
[----:B------:R-:W-:Y:S05]  /*c360*/  BRA `(.L_x_222) ;  /* 0xffffff98009c7947 */ /* 0x000fea000383ffff */
.L_x_98:
[----:B------:R-:W-:Y:S07]  /*c370*/  MOV R0, UR21 ;  /* 0x0000001500007c02 */ /* 0x000fee0008000f00 */
.L_x_223:
[----:B-1----:R1:W3:Y:S02]  /*c380*/  SYNCS.PHASECHK.TRANS64.TRYWAIT P0, [R0+URZ+0x40], R9 ;  /* 0x00004009000075a7 */ /* 0x0022e400080011ff */
[----:B---3--:R-:W-:Y:S05]  /*c390*/  @!P0 NANOSLEEP.SYNCS 0x989680 ;  /* 0x009896800000895d */ /* 0x008fea0003900000 */
[----:B------:R-:W3:Y:S02]  /*c3a0*/  @!P0 SYNCS.PHASECHK.TRANS64 P0, [R0+URZ+0x40], R9 ;  /* 0x00004009000085a7 */ /* 0x000ee400080010ff */
[----:B---3--:R-:W-:Y:S05]  /*c3b0*/  @!P0 BRA `(.L_x_223) ;  /* 0xfffffffc00f08947 */ /* 0x008fea000383ffff */
[----:B------:R-:W-:Y:S05]  /*c3c0*/  BRA `(.L_x_224) ;  /* 0xffffff9c00007947 */ /* 0x000fea000383ffff */
.L_x_99:
[----:B------:R-:W-:Y:S07]  /*c3d0*/  MOV R0, UR21 ;  /* 0x0000001500007c02 */ /* 0x000fee0008000f00 */
.L_x_225:
[----:B-1----:R1:W3:Y:S02]  /*c3e0*/  SYNCS.PHASECHK.TRANS64.TRYWAIT P0, [R0+URZ+0x48], R9 ;  /* 0x00004809000075a7 */ /* 0x0022e400080011ff */
[----:B---3--:R-:W-:Y:S05]  /*c3f0*/  @!P0 NANOSLEEP.SYNCS 0x989680 ;  /* 0x009896800000895d */ /* 0x008fea0003900000 */
[----:B------:R-:W3:Y:S02]  /*c400*/  @!P0 SYNCS.PHASECHK.TRANS64 P0, [R0+URZ+0x48], R9 ;  /* 0x00004809000085a7 */ /* 0x000ee400080010ff */
[----:B---3--:R-:W-:Y:S05]  /*c410*/  @!P0 BRA `(.L_x_225) ;  /* 0xfffffffc00f08947 */ /* 0x008fea000383ffff */
[----:B------:R-:W-:Y:S05]  /*c420*/  BRA `(.L_x_226) ;  /* 0xffffff9c00607947 */ /* 0x000fea000383ffff */
.L_x_100:
[----:B------:R-:W-:Y:S07]  /*c430*/  MOV R0, UR21 ;  /* 0x0000001500007c02 */ /* 0x000fee0008000f00 */
.L_x_227:
[----:B-1----:R1:W3:Y:S02]  /*c440*/  SYNCS.PHASECHK.TRANS64.TRYWAIT P0, [R0+URZ+0x50], R9 ;  /* 0x00005009000075a7 */ /* 0x0022e400080011ff */
[----:B---3--:R-:W-:Y:S05]  /*c450*/  @!P0 NANOSLEEP.SYNCS 0x989680 ;  /* 0x009896800000895d */ /* 0x008fea0003900000 */
[----:B------:R-:W3:Y:S02]  /*c460*/  @!P0 SYNCS.PHASECHK.TRANS64 P0, [R0+URZ+0x50], R9 ;  /* 0x00005009000085a7 */ /* 0x000ee400080010ff */
[----:B---3--:R-:W-:Y:S05]  /*c470*/  @!P0 BRA `(.L_x_227) ;  /* 0xfffffffc00f08947 */ /* 0x008fea000383ffff */
[----:B------:R-:W-:Y:S05]  /*c480*/  BRA `(.L_x_228) ;  /* 0xffffff9c00c07947 */ /* 0x000fea000383ffff */
.L_x_101:
[----:B------:R-:W-:Y:S07]  /*c490*/  MOV R0, UR21 ;  /* 0x0000001500007c02 */ /* 0x000fee0008000f00 */
.L_x_229:
[----:B-1----:R1:W3:Y:S02]  /*c4a0*/  SYNCS.PHASECHK.TRANS64.TRYWAIT P0, [R0+URZ+0x58], R9 ;  /* 0x00005809000075a7 */ /* 0x0022e400080011ff */
[----:B---3--:R-:W-:Y:S05]  /*c4b0*/  @!P0 NANOSLEEP.SYNCS 0x989680 ;  /* 0x009896800000895d */ /* 0x008fea0003900000 */
[----:B------:R-:W3:Y:S02]  /*c4c0*/  @!P0 SYNCS.PHASECHK.TRANS64 P0, [R0+URZ+0x58], R9 ;  /* 0x00005809000085a7 */ /* 0x000ee400080010ff */
[----:B---3--:R-:W-:Y:S05]  /*c4d0*/  @!P0 BRA `(.L_x_229) ;  /* 0xfffffffc00f08947 */ /* 0x008fea000383ffff */
[----:B------:R-:W-:Y:S05]  /*c4e0*/  BRA `(.L_x_230) ;  /* 0xffffffa0001c7947 */ /* 0x000fea000383ffff */
.L_x_103:
[----:B------:R-:W-:-:S07]  /*c4f0*/  MOV R0, UR21 ;  /* 0x0000001500007c02 */ /* 0x000fce0008000f00 */
.L_x_231:
[----:B-1----:R1:W4:Y:S02]  /*c500*/  SYNCS.PHASECHK.TRANS64.TRYWAIT P0, [R0+URZ+0x40], R10 ;  /* 0x0000400a000075a7 */ /* 0x00232400080011ff */
[----:B----4-:R-:W-:Y:S05]  /*c510*/  @!P0 NANOSLEEP.SYNCS 0x989680 ;  /* 0x009896800000895d */ /* 0x010fea0003900000 */
[----:B------:R-:W4:Y:S02]  /*c520*/  @!P0 SYNCS.PHASECHK.TRANS64 P0, [R0+URZ+0x40], R10 ;  /* 0x0000400a000085a7 */ /* 0x000f2400080010ff */
[----:B----4-:R-:W-:Y:S05]  /*c530*/  @!P0 BRA `(.L_x_231) ;  /* 0xfffffffc00f08947 */ /* 0x010fea000383ffff */
[----:B------:R-:W-:Y:S05]  /*c540*/  BRA `(.L_x_232) ;  /* 0xffffffa000a47947 */ /* 0x000fea000383ffff */
.L_x_104:
[----:B-1----:R-:W-:-:S07]  /*c550*/  MOV R0, UR21 ;  /* 0x0000001500007c02 */ /* 0x002fce0008000f00 */
.L_x_233:
[----:B-1----:R1:W4:Y:S02]  /*c560*/  SYNCS.PHASECHK.TRANS64.TRYWAIT P0, [R0+URZ+0x48], R10 ;  /* 0x0000480a000075a7 */ /* 0x00232400080011ff */
[----:B----4-:R-:W-:Y:S05]  /*c570*/  @!P0 NANOSLEEP.SYNCS 0x989680 ;  /* 0x009896800000895d */ /* 0x010fea0003900000 */
[----:B------:R-:W4:Y:S02]  /*c580*/  @!P0 SYNCS.PHASECHK.TRANS64 P0, [R0+URZ+0x48], R10 ;  /* 0x0000480a000085a7 */ /* 0x000f2400080010ff */
[----:B----4-:R-:W-:Y:S05]  /*c590*/  @!P0 BRA `(.L_x_233) ;  /* 0xfffffffc00f08947 */ /* 0x010fea000383ffff */
[----:B------:R-:W-:Y:S05]  /*c5a0*/  BRA `(.L_x_234) ;  /* 0xffffffa000947947 */ /* 0x000fea000383ffff */
.L_x_105:
[----:B------:R-:W-:-:S07]  /*c5b0*/  MOV R2, UR21 ;  /* 0x0000001500027c02 */ /* 0x000fce0008000f00 */
.L_x_235:
[----:B-1----:R1:W4:Y:S02]  /*c5c0*/  SYNCS.PHASECHK.TRANS64.TRYWAIT P0, [R2+URZ+0x50], R10 ;  /* 0x0000500a020075a7 */ /* 0x00232400080011ff */
[----:B----4-:R-:W-:Y:S05]  /*c5d0*/  @!P0 NANOSLEEP.SYNCS 0x989680 ;  /* 0x009896800000895d */ /* 0x010fea0003900000 */
[----:B------:R-:W4:Y:S02]  /*c5e0*/  @!P0 SYNCS.PHASECHK.TRANS64 P0, [R2+URZ+0x50], R10 ;  /* 0x0000500a020085a7 */ /* 0x000f2400080010ff */
[----:B----4-:R-:W-:Y:S05]  /*c5f0*/  @!P0 BRA `(.L_x_235) ;  /* 0xfffffffc00f08947 */ /* 0x010fea000383ffff */
[----:B------:R-:W-:Y:S05]  /*c600*/  BRA `(.L_x_236) ;  /* 0xffffffa000887947 */ /* 0x000fea000383ffff */
.L_x_107:
[----:B---3--:R3:W4:Y:S02]  /*c610*/  SYNCS.PHASECHK.TRANS64.TRYWAIT P0, [R3+URZ+0x70], R0 ;  /* 0x00007000030075a7 */ /* 0x00872400080011ff */
[----:B----4-:R-:W-:Y:S05]  /*c620*/  @!P0 NANOSLEEP.SYNCS 0x989680 ;  /* 0x009896800000895d */ /* 0x010fea0003900000 */
[----:B------:R-:W4:Y:S02]  /*c630*/  @!P0 SYNCS.PHASECHK.TRANS64 P0, [R3+URZ+0x70], R0 ;  /* 0x00007000030085a7 */ /* 0x000f2400080010ff */
[----:B----4-:R-:W-:Y:S05]  /*c640*/  @!P0 BRA `(.L_x_107) ;  /* 0xfffffffc00f08947 */ /* 0x010fea000383ffff */
[----:B------:R-:W-:Y:S05]  /*c650*/  BRA `(.L_x_237) ;  /* 0xffffffa4005c7947 */ /* 0x000fea000383ffff */
.L_x_118:
[----:B-1----:R-:W-:Y:S04]  /*c660*/  MOV R2, UR43 ;  /* 0x0000002b00027c02 */ /* 0x002fe80008000f00 */
[----:B------:R1:W2:Y:S03]  /*c670*/  SYNCS.PHASECHK.TRANS64.TRYWAIT P0, [R2+URZ+0x20], R3 ;  /* 0x00002003020075a7 */ /* 0x0002a600080011ff */
[----:B--2---:R-:W-:Y:S05]  /*c680*/  @!P0 NANOSLEEP.SYNCS 0x989680 ;  /* 0x009896800000895d */ /* 0x004fea0003900000 */
[----:B------:R-:W2:Y:S02]  /*c690*/  @!P0 SYNCS.PHASECHK.TRANS64 P0, [R2+URZ+0x20], R3 ;  /* 0x00002003020085a7 */ /* 0x000ea400080010ff */
[----:B--2---:R-:W-:Y:S05]  /*c6a0*/  @!P0 BRA `(.L_x_118) ;  /* 0xfffffffc00ec8947 */ /* 0x004fea000383ffff */
[----:B------:R-:W-:Y:S05]  /*c6b0*/  BRA `(.L_x_117) ;  /* 0xffffffb000ac7947 */ /* 0x000fea000383ffff */
.L_x_120:
[----:B-1----:R1:W3:Y:S02]  /*c6c0*/  SYNCS.PHASECHK.TRANS64.TRYWAIT P1, [R71+URZ+0x90], R0 ;  /* 0x00009000470075a7 */ /* 0x0022e400080211ff */
[----:B---3--:R-:W-:Y:S05]  /*c6d0*/  @!P1 NANOSLEEP.SYNCS 0x989680 ;  /* 0x009896800000995d */ /* 0x008fea0003900000 */
[----:B------:R-:W3:Y:S02]  /*c6e0*/  @!P1 SYNCS.PHASECHK.TRANS64 P1, [R71+URZ+0x90], R0 ;  /* 0x00009000470095a7 */ /* 0x000ee400080210ff */
[----:B---3--:R-:W-:Y:S05]  /*c6f0*/  @!P1 BRA `(.L_x_120) ;  /* 0xfffffffc00f09947 */ /* 0x008fea000383ffff */
[----:B------:R-:W-:Y:S05]  /*c700*/  BRA `(.L_x_119) ;  /* 0xffffffb000d47947 */ /* 0x000fea000383ffff */
.L_x_129:
[----:B-1----:R1:W3:Y:S02]  /*c710*/  SYNCS.PHASECHK.TRANS64.TRYWAIT P0, [R2+URZ+0x20], R0 ;  /* 0x00002000020075a7 */ /* 0x0022e400080011ff */
[----:B---3--:R-:W-:Y:S05]  /*c720*/  @!P0 NANOSLEEP.SYNCS 0x989680 ;  /* 0x009896800000895d */ /* 0x008fea0003900000 */
[----:B------:R-:W3:Y:S02]  /*c730*/  @!P0 SYNCS.PHASECHK.TRANS64 P0, [R2+URZ+0x20], R0 ;  /* 0x00002000020085a7 */ /* 0x000ee400080010ff */
[----:B---3--:R-:W-:Y:S05]  /*c740*/  @!P0 BRA `(.L_x_129) ;  /* 0xfffffffc00f08947 */ /* 0x008fea000383ffff */
[----:B------:R-:W-:Y:S05]  /*c750*/  BRA `(.L_x_128) ;  /* 0xffffffb800807947 */ /* 0x000fea000383ffff */
.L_x_137:
[----:B-1----:R1:W3:Y:S02]  /*c760*/  SYNCS.PHASECHK.TRANS64.TRYWAIT P0, [R0+URZ+0x20], R6 ;  /* 0x00002006000075a7 */ /* 0x0022e400080011ff */
[----:B---3--:R-:W-:Y:S05]  /*c770*/  @!P0 NANOSLEEP.SYNCS 0x989680 ;  /* 0x009896800000895d */ /* 0x008fea0003900000 */
[----:B------:R-:W3:Y:S02]  /*c780*/  @!P0 SYNCS.PHASECHK.TRANS64 P0, [R0+URZ+0x20], R6 ;  /* 0x00002006000085a7 */ /* 0x000ee400080010ff */
[----:B---3--:R-:W-:Y:S05]  /*c790*/  @!P0 BRA `(.L_x_137) ;  /* 0xfffffffc00f08947 */ /* 0x008fea000383ffff */
[----:B------:R-:W-:Y:S05]  /*c7a0*/  BRA `(.L_x_136) ;  /* 0xffffffc000547947 */ /* 0x000fea000383ffff */
.L_x_145:
[----:B-1----:R1:W3:Y:S02]  /*c7b0*/  SYNCS.PHASECHK.TRANS64.TRYWAIT P0, [R0+URZ+0x20], R6 ;  /* 0x00002006000075a7 */ /* 0x0022e400080011ff */
[----:B---3--:R-:W-:Y:S05]  /*c7c0*/  @!P0 NANOSLEEP.SYNCS 0x989680 ;  /* 0x009896800000895d */ /* 0x008fea0003900000 */
[----:B------:R-:W3:Y:S02]  /*c7d0*/  @!P0 SYNCS.PHASECHK.TRANS64 P0, [R0+URZ+0x20], R6 ;  /* 0x00002006000085a7 */ /* 0x000ee400080010ff */
[----:B---3--:R-:W-:Y:S05]  /*c7e0*/  @!P0 BRA `(.L_x_145) ;  /* 0xfffffffc00f08947 */ /* 0x008fea000383ffff */
[----:B------:R-:W-:Y:S05]  /*c7f0*/  BRA `(.L_x_144) ;  /* 0xffffffc8002c7947 */ /* 0x000fea000383ffff */
.L_x_153:
[----:B-1----:R1:W3:Y:S02]  /*c800*/  SYNCS.PHASECHK.TRANS64.TRYWAIT P0, [R0+URZ+0x20], R6 ;  /* 0x00002006000075a7 */ /* 0x0022e400080011ff */
[----:B---3--:R-:W-:Y:S05]  /*c810*/  @!P0 NANOSLEEP.SYNCS 0x989680 ;  /* 0x009896800000895d */ /* 0x008fea0003900000 */
[----:B------:R-:W3:Y:S02]  /*c820*/  @!P0 SYNCS.PHASECHK.TRANS64 P0, [R0+URZ+0x20], R6 ;  /* 0x00002006000085a7 */ /* 0x000ee400080010ff */
[----:B---3--:R-:W-:Y:S05]  /*c830*/  @!P0 BRA `(.L_x_153) ;  /* 0xfffffffc00f08947 */ /* 0x008fea000383ffff */
[----:B------:R-:W-:Y:S05]  /*c840*/  BRA `(.L_x_152) ;  /* 0xffffffd000107947 */ /* 0x000fea000383ffff */
.L_x_161:
[----:B-1----:R1:W2:Y:S02]  /*c850*/  SYNCS.PHASECHK.TRANS64.TRYWAIT P0, [R0+URZ+0x20], R6 ;  /* 0x00002006000075a7 */ /* 0x0022a400080011ff */
[----:B--2---:R-:W-:Y:S05]  /*c860*/  @!P0 NANOSLEEP.SYNCS 0x989680 ;  /* 0x009896800000895d */ /* 0x004fea0003900000 */
[----:B------:R-:W2:Y:S02]  /*c870*/  @!P0 SYNCS.PHASECHK.TRANS64 P0, [R0+URZ+0x20], R6 ;  /* 0x00002006000085a7 */ /* 0x000ea400080010ff */
[----:B--2---:R-:W-:Y:S05]  /*c880*/  @!P0 BRA `(.L_x_161) ;  /* 0xfffffffc00f08947 */ /* 0x004fea000383ffff */
[----:B------:R-:W-:Y:S05]  /*c890*/  BRA `(.L_x_160) ;  /* 0xffffffd800007947 */ /* 0x000fea000383ffff */
.L_x_169:
[----:B-1----:R1:W2:Y:S02]  /*c8a0*/  SYNCS.PHASECHK.TRANS64.TRYWAIT P0, [R0+URZ+0x20], R6 ;  /* 0x00002006000075a7 */ /* 0x0022a400080011ff */
[----:B--2---:R-:W-:Y:S05]  /*c8b0*/  @!P0 NANOSLEEP.SYNCS 0x989680 ;  /* 0x009896800000895d */ /* 0x004fea0003900000 */
[----:B------:R-:W2:Y:S02]  /*c8c0*/  @!P0 SYNCS.PHASECHK.TRANS64 P0, [R0+URZ+0x20], R6 ;  /* 0x00002006000085a7 */ /* 0x000ea400080010ff */
[----:B--2---:R-:W-:Y:S05]  /*c8d0*/  @!P0 BRA `(.L_x_169) ;  /* 0xfffffffc00f08947 */ /* 0x004fea000383ffff */
[----:B------:R-:W-:Y:S05]  /*c8e0*/  BRA `(.L_x_168) ;  /* 0xffffffdc00e87947 */ /* 0x000fea000383ffff */
.L_x_177:
[----:B-1----:R1:W2:Y:S02]  /*c8f0*/  SYNCS.PHASECHK.TRANS64.TRYWAIT P0, [R0+URZ+0x20], R75 ;  /* 0x0000204b000075a7 */ /* 0x0022a400080011ff */
[----:B--2---:R-:W-:Y:S05]  /*c900*/  @!P0 NANOSLEEP.SYNCS 0x989680 ;  /* 0x009896800000895d */ /* 0x004fea0003900000 */
[----:B------:R-:W2:Y:S02]  /*c910*/  @!P0 SYNCS.PHASECHK.TRANS64 P0, [R0+URZ+0x20], R75 ;  /* 0x0000204b000085a7 */ /* 0x000ea400080010ff */
[----:B--2---:R-:W-:Y:S05]  /*c920*/  @!P0 BRA `(.L_x_177) ;  /* 0xfffffffc00f08947 */ /* 0x004fea000383ffff */
[----:B------:R-:W-:Y:S05]  /*c930*/  BRA `(.L_x_176) ;  /* 0xffffffe400d07947 */ /* 0x000fea000383ffff */
        .weak           $__internal_0_$__cuda_sm10x_tcgen05_guardrail_trap_col_being_dealloced_not_returned_by_alloc
        .type           $__internal_0_$__cuda_sm10x_tcgen05_guardrail_trap_col_being_dealloced_not_returned_by_alloc,@function
        .size           $__internal_0_$__cuda_sm10x_tcgen05_guardrail_trap_col_being_dealloced_not_returned_by_alloc,($__internal_1_$__cuda_sm10x_tcgen05_guardrail_trap_phase_invalid_during_alloc - $__internal_0_$__cuda_sm10x_tcgen05_guardrail_trap_col_being_dealloced_not_returned_by_alloc)
$__internal_0_$__cuda_sm10x_tcgen05_guardrail_trap_col_being_dealloced_not_returned_by_alloc:
[----:B------:R-:W-:Y:S05]  /*c940*/  BPT.TRAP 0x1 ;  /* 0x000000040000795c */ /* 0x000fea0000300000 */
[----:B------:R-:W-:-:S04]  /*c950*/  HFMA2 R3, -RZ, RZ, 0, 0 ;  /* 0x00000000ff037431 */ /* 0x000fc800000001ff */
[----:B------:R-:W-:Y:S05]  /*c960*/  RET.REL.NODEC R2 `(_ZN7cutlass13device_kernelINS_4gemm6kernel13GemmUniversalIN4cute5tupleIJiiiiEEENS1_10collective13CollectiveMmaINS1_35MainloopSm100TmaUmmaWarpSpecializedILi2ELi2ELi4ENS5_IJNS4_1CILi2EEENSA_ILi4EEENSA_ILi1EEEEEEEENS5_IJNSA_ILi128EEENSA_ILi256EEESG_EEEfNS5_IJlSD_lEEEfSJ_NS4_8TiledMMAINS4_8MMA_AtomIJNS4_23SM100_MMA_TF32_2x1SM_SSINS_10tfloat32_tESN_fLi128ELi256ELNS4_4UMMA5MajorE0ELSP_0ELNSO_7ScaleInE0ELSQ_0EEEEEENS4_6LayoutINS5_IJSD_SD_SD_EEENS5_IJNSA_ILi0EEESV_SV_EEEEENS5_IJNS4_10UnderscoreESY_SY_EEEEENS4_28SM100_TMA_2SM_LOAD_MULTICASTENS4_14ComposedLayoutINS4_7SwizzleILi3ELi4ELi3EEENS4_18smem_ptr_flag_bitsILi32EEENST_INS5_IJNSA_ILi8EEENSA_ILi32EEEEEENS5_IJS18_SD_EEEEEEEvNS4_8identityENS4_18SM100_TMA_2SM_LOADES1C_vS1D_EENS_8epilogue10collective18CollectiveEpilogueINS1G_23Sm100TmaWarpSpecializedILi4ELi2ELi16ELb1ELb0EEEJNS5_IJNSA_ILi64EEESH_SG_EEENS5_IJNST_IS1L_SD_EENST_INS5_IJNSA_ILi16EEESB_EEENS5_IJSD_SG_EEEEEEEEfSJ_fSJ_NS1G_6fusion15FusionCallbacksIS1K_NS1T_17LinearCombinationIffffLNS_15FloatRoundStyleE2EEES1M_S1S_JEEENS4_5SM1004TMEM4LOAD26SM100_TMEM_LOAD_32dp32b16xENS4_13SM90_TMA_LOADENS12_INS13_ILi2ELi4ELi3EEES16_NST_INS5_IJS17_S1O_EEENS5_IJS1O_SD_EEEEEEENS4_39AutoVectorizingCopyWithAssumedAlignmentILi128EEENS4_14SM90_TMA_STOREES28_S2A_S2A_EEEvvEEEEvNT_6ParamsE) ;  /* 0xffffff3402a47950 */ /* 0x000fea0003c3ffff */
        .weak           $__internal_1_$__cuda_sm10x_tcgen05_guardrail_trap_phase_invalid_during_alloc
        .type           $__internal_1_$__cuda_sm10x_tcgen05_guardrail_trap_phase_invalid_during_alloc,@function
        .size           $__internal_1_$__cuda_sm10x_tcgen05_guardrail_trap_phase_invalid_during_alloc,($__internal_2_$__cuda_sm10x_tcgen05_guardrail_trap_unallocated_columns_being_dealloced - $__internal_1_$__cuda_sm10x_tcgen05_guardrail_trap_phase_invalid_during_alloc)
$__internal_1_$__cuda_sm10x_tcgen05_guardrail_trap_phase_invalid_during_alloc:
[----:B------:R-:W-:Y:S05]  /*c970*/  BPT.TRAP 0x1 ;  /* 0x000000040000795c */ /* 0x000fea0000300000 */
[----:B------:R-:W-:-:S04]  /*c980*/  MOV R7, 0x0 ;  /* 0x0000000000077802 */ /* 0x000fc80000000f00 */
[----:B------:R-:W-:Y:S05]  /*c990*/  RET.REL.NODEC R6 `(_ZN7cutlass13device_kernelINS_4gemm6kernel13GemmUniversalIN4cute5tupleIJiiiiEEENS1_10collective13CollectiveMmaINS1_35MainloopSm100TmaUmmaWarpSpecializedILi2ELi2ELi4ENS5_IJNS4_1CILi2EEENSA_ILi4EEENSA_ILi1EEEEEEEENS5_IJNSA_ILi128EEENSA_ILi256EEESG_EEEfNS5_IJlSD_lEEEfSJ_NS4_8TiledMMAINS4_8MMA_AtomIJNS4_23SM100_MMA_TF32_2x1SM_SSINS_10tfloat32_tESN_fLi128ELi256ELNS4_4UMMA5MajorE0ELSP_0ELNSO_7ScaleInE0ELSQ_0EEEEEENS4_6LayoutINS5_IJSD_SD_SD_EEENS5_IJNSA_ILi0EEESV_SV_EEEEENS5_IJNS4_10UnderscoreESY_SY_EEEEENS4_28SM100_TMA_2SM_LOAD_MULTICASTENS4_14ComposedLayoutINS4_7SwizzleILi3ELi4ELi3EEENS4_18smem_ptr_flag_bitsILi32EEENST_INS5_IJNSA_ILi8EEENSA_ILi32EEEEEENS5_IJS18_SD_EEEEEEEvNS4_8identityENS4_18SM100_TMA_2SM_LOADES1C_vS1D_EENS_8epilogue10collective18CollectiveEpilogueINS1G_23Sm100TmaWarpSpecializedILi4ELi2ELi16ELb1ELb0EEEJNS5_IJNSA_ILi64EEESH_SG_EEENS5_IJNST_IS1L_SD_EENST_INS5_IJNSA_ILi16EEESB_EEENS5_IJSD_SG_EEEEEEEEfSJ_fSJ_NS1G_6fusion15FusionCallbacksIS1K_NS1T_17LinearCombinationIffffLNS_15FloatRoundStyleE2EEES1M_S1S_JEEENS4_5SM1004TMEM4LOAD26SM100_TMEM_LOAD_32dp32b16xENS4_13SM90_TMA_LOADENS12_INS13_ILi2ELi4ELi3EEES16_NST_INS5_IJS17_S1O_EEENS5_IJS1O_SD_EEEEEEENS4_39AutoVectorizingCopyWithAssumedAlignmentILi128EEENS4_14SM90_TMA_STOREES28_S2A_S2A_EEEvvEEEEvNT_6ParamsE) ;  /* 0xffffff3406987950 */ /* 0x000fea0003c3ffff */
        .weak           $__internal_2_$__cuda_sm10x_tcgen05_guardrail_trap_unallocated_columns_being_dealloced
        .type           $__internal_2_$__cuda_sm10x_tcgen05_guardrail_trap_unallocated_columns_being_dealloced,@function
        .size           $__internal_2_$__cuda_sm10x_tcgen05_guardrail_trap_unallocated_columns_being_dealloced,(.L_x_239 - $__internal_2_$__cuda_sm10x_tcgen05_guardrail_trap_unallocated_columns_being_dealloced)
$__internal_2_$__cuda_sm10x_tcgen05_guardrail_trap_unallocated_columns_being_dealloced:
[----:B------:R-:W-:Y:S05]  /*c9a0*/  BPT.TRAP 0x1 ;  /* 0x000000040000795c */ /* 0x000fea0000300000 */
[----:B------:R-:W-:-:S04]  /*c9b0*/  HFMA2 R3, -RZ, RZ, 0, 0 ;  /* 0x00000000ff037431 */ /* 0x000fc800000001ff */
[----:B------:R-:W-:Y:S05]  /*c9c0*/  RET.REL.NODEC R2 `(_ZN7cutlass13device_kernelINS_4gemm6kernel13GemmUniversalIN4cute5tupleIJiiiiEEENS1_10collective13CollectiveMmaINS1_35MainloopSm100TmaUmmaWarpSpecializedILi2ELi2ELi4ENS5_IJNS4_1CILi2EEENSA_ILi4EEENSA_ILi1EEEEEEEENS5_IJNSA_ILi128EEENSA_ILi256EEESG_EEEfNS5_IJlSD_lEEEfSJ_NS4_8TiledMMAINS4_8MMA_AtomIJNS4_23SM100_MMA_TF32_2x1SM_SSINS_10tfloat32_tESN_fLi128ELi256ELNS4_4UMMA5MajorE0ELSP_0ELNSO_7ScaleInE0ELSQ_0EEEEEENS4_6LayoutINS5_IJSD_SD_SD_EEENS5_IJNSA_ILi0EEESV_SV_EEEEENS5_IJNS4_10UnderscoreESY_SY_EEEEENS4_28SM100_TMA_2SM_LOAD_MULTICASTENS4_14ComposedLayoutINS4_7SwizzleILi3ELi4ELi3EEENS4_18smem_ptr_flag_bitsILi32EEENST_INS5_IJNSA_ILi8EEENSA_ILi32EEEEEENS5_IJS18_SD_EEEEEEEvNS4_8identityENS4_18SM100_TMA_2SM_LOADES1C_vS1D_EENS_8epilogue10collective18CollectiveEpilogueINS1G_23Sm100TmaWarpSpecializedILi4ELi2ELi16ELb1ELb0EEEJNS5_IJNSA_ILi64EEESH_SG_EEENS5_IJNST_IS1L_SD_EENST_INS5_IJNSA_ILi16EEESB_EEENS5_IJSD_SG_EEEEEEEEfSJ_fSJ_NS1G_6fusion15FusionCallbacksIS1K_NS1T_17LinearCombinationIffffLNS_15FloatRoundStyleE2EEES1M_S1S_JEEENS4_5SM1004TMEM4LOAD26SM100_TMEM_LOAD_32dp32b16xENS4_13SM90_TMA_LOADENS12_INS13_ILi2ELi4ELi3EEES16_NST_INS5_IJS17_S1O_EEENS5_IJS1O_SD_EEEEEEENS4_39AutoVectorizingCopyWithAssumedAlignmentILi128EEENS4_14SM90_TMA_STOREES28_S2A_S2A_EEEvvEEEEvNT_6ParamsE) ;  /* 0xffffff34028c7950 */ /* 0x000fea0003c3ffff */
.L_x_238:
[----:B------:R-:W-:-:S00]  /*c9d0*/  BRA `(.L_x_238) ;  /* 0xfffffffc00fc7947 */ /* 0x000fc0000383ffff */
[----:B------:R-:W-:-:S00]  /*c9e0*/  NOP ;  /* 0x0000000000007918 */ /* 0x000fc00000000000 */
        /* <DEDUP_REMOVED lines=9> */
.L_x_239:


//--------------------- .nv.global.init           --------------------------
	.section	.nv.global.init,"aw",@progbits
.nv.global.init:
	.type		$str$27,@object
	.size		$str$27,($str$28 - $str$27)
$str$27:
        /*0000*/ 	.byte	0x28, 0x61, 0x64, 0x64, 0x72, 0x65, 0x73, 0x73, 0x20, 0x26, 0x20, 0x6d, 0x61, 0x73, 0x6b, 0x29
        /*0010*/ 	.byte	0x20, 0x3d, 0x3d, 0x20, 0x30, 0x00
	.type		$str$28,@object
	.size		$str$28,($str$26 - $str$28)
$str$28:
        /*0016*/ 	.byte	0x2f, 0x74, 0x6d, 0x70, 0x2f, 0x63, 0x75, 0x74, 0x6c, 0x61, 0x73, 0x73, 0x5f, 0x73, 0x77, 0x65
        /*0026*/ 	.byte	0x65, 0x70, 0x5f, 0x73, 0x72, 0x63, 0x2f, 0x69, 0x6e, 0x63, 0x6c, 0x75, 0x64, 0x65, 0x2f, 0x63
        /*0036*/ 	.byte	0x75, 0x74, 0x65, 0x2f, 0x70, 0x6f, 0x69, 0x6e, 0x74, 0x65, 0x72, 0x5f, 0x66, 0x6c, 0x61, 0x67
        /*0046*/ 	.byte	0x67, 0x65, 0x64, 0x2e, 0x68, 0x70, 0x70, 0x00
	.type		$str$26,@object
	.size		$str$26,($str$25 - $str$26)
$str$26:
        /*004e*/ 	.byte	0x2f, 0x74, 0x6d, 0x70, 0x2f, 0x63, 0x75, 0x74, 0x6c, 0x61, 0x73, 0x73, 0x5f, 0x73, 0x77, 0x65
        /*005e*/ 	.byte	0x65, 0x70, 0x5f, 0x73, 0x72, 0x63, 0x2f, 0x69, 0x6e, 0x63, 0x6c, 0x75, 0x64, 0x65, 0x2f, 0x63
        /*006e*/ 	.byte	0x75, 0x74, 0x65, 0x2f, 0x61, 0x74, 0x6f, 0x6d, 0x2f, 0x63, 0x6f, 0x70, 0x79, 0x5f, 0x74, 0x72
        /*007e*/ 	.byte	0x61, 0x69, 0x74, 0x73, 0x5f, 0x73, 0x6d, 0x31, 0x30, 0x30, 0x2e, 0x68, 0x70, 0x70, 0x00
	.type		$str$25,@object
	.size		$str$25,(__unnamed_1 - $str$25)
$str$25:
        /*008d*/ 	.byte	0x28, 0x28, 0x75, 0x69, 0x6e, 0x74, 0x33, 0x32, 0x5f, 0x74, 0x28, 0x74, 0x68, 0x72, 0x65, 0x61
        /*009d*/ 	.byte	0x64, 0x49, 0x64, 0x78, 0x2e, 0x78, 0x29, 0x20, 0x2f, 0x20, 0x33, 0x32, 0x29, 0x20, 0x25, 0x20
        /*00ad*/ 	.byte	0x34, 0x29, 0x20, 0x3d, 0x3d, 0x20, 0x28, 0x28, 0x28, 0x74, 0x6d, 0x65, 0x6d, 0x5f, 0x61, 0x64
        /*00bd*/ 	.byte	0x64, 0x72, 0x20, 0x3e, 0x3e, 0x20, 0x31, 0x36, 0x29, 0x20, 0x2f, 0x20, 0x33, 0x32, 0x29, 0x20
        /*00cd*/ 	.byte	0x25, 0x20, 0x34, 0x29, 0x00
	.type		__unnamed_1,@object
	.size		__unnamed_1,(__unnamed_2 - __unnamed_1)
__unnamed_1:
        /*00d2*/ 	.byte	0x61, 0x75, 0x74, 0x6f, 0x20, 0x63, 0x75, 0x74, 0x65, 0x3a, 0x3a, 0x61, 0x73, 0x5f, 0x70, 0x6f
        /* <DEDUP_REMOVED lines=23> */
        /*0252*/ 	.byte	0x3a, 0x3a, 0x43, 0x3c, 0x32, 0x30, 0x34, 0x38, 0x3e, 0x3e, 0x3e, 0x3e, 0x5d, 0x00
	.type		__unnamed_2,@object
	.size		__unnamed_2,(.L_2 - __unnamed_2)
__unnamed_2:
        /* <DEDUP_REMOVED lines=42> */
        /*0500*/ 	.byte	0x3e, 0x5d, 0x00
.L_2:


//--------------------- .nv.shared._ZN7cutlass13device_kernelINS_4gemm6kernel13GemmUniversalIN4cute5tupleIJiiiiEEENS1_10collective13CollectiveMmaINS1_35MainloopSm100TmaUmmaWarpSpecializedILi2ELi2ELi4ENS5_IJNS4_1CILi2EEENSA_ILi4EEENSA_ILi1EEEEEEEENS5_IJNSA_ILi128EEENSA_ILi256EEESG_EEEfNS5_IJlSD_lEEEfSJ_NS4_8TiledMMAINS4_8MMA_AtomIJNS4_23SM100_MMA_TF32_2x1SM_SSINS_10tfloat32_tESN_fLi128ELi256ELNS4_4UMMA5MajorE0ELSP_0ELNSO_7ScaleInE0ELSQ_0EEEEEENS4_6LayoutINS5_IJSD_SD_SD_EEENS5_IJNSA_ILi0EEESV_SV_EEEEENS5_IJNS4_10UnderscoreESY_SY_EEEEENS4_28SM100_TMA_2SM_LOAD_MULTICASTENS4_14ComposedLayoutINS4_7SwizzleILi3ELi4ELi3EEENS4_18smem_ptr_flag_bitsILi32EEENST_INS5_IJNSA_ILi8EEENSA_ILi32EEEEEENS5_IJS18_SD_EEEEEEEvNS4_8identityENS4_18SM100_TMA_2SM_LOADES1C_vS1D_EENS_8epilogue10collective18CollectiveEpilogueINS1G_23Sm100TmaWarpSpecializedILi4ELi2ELi16ELb1ELb0EEEJNS5_IJNSA_ILi64EEESH_SG_EEENS5_IJNST_IS1L_SD_EENST_INS5_IJNSA_ILi16EEESB_EEENS5_IJSD_SG_EEEEEEEEfSJ_fSJ_NS1G_6fusion15FusionCallbacksIS1K_NS1T_17LinearCombinationIffffLNS_15FloatRoundStyleE2EEES1M_S1S_JEEENS4_5SM1004TMEM4LOAD26SM100_TMEM_LOAD_32dp32b16xENS4_13SM90_TMA_LOADENS12_INS13_ILi2ELi4ELi3EEES16_NST_INS5_IJS17_S1O_EEENS5_IJS1O_SD_EEEEEEENS4_39AutoVectorizingCopyWithAssumedAlignmentILi128EEENS4_14SM90_TMA_STOREES28_S2A_S2A_EEEvvEEEEvNT_6ParamsE --------------------------
	.section	.nv.shared._ZN7cutlass13device_kernelINS_4gemm6kernel13GemmUniversalIN4cute5tupleIJiiiiEEENS1_10collective13CollectiveMmaINS1_35MainloopSm100TmaUmmaWarpSpecializedILi2ELi2ELi4ENS5_IJNS4_1CILi2EEENSA_ILi4EEENSA_ILi1EEEEEEEENS5_IJNSA_ILi128EEENSA_ILi256EEESG_EEEfNS5_IJlSD_lEEEfSJ_NS4_8TiledMMAINS4_8MMA_AtomIJNS4_23SM100_MMA_TF32_2x1SM_SSINS_10tfloat32_tESN_fLi128ELi256ELNS4_4UMMA5MajorE0ELSP_0ELNSO_7ScaleInE0ELSQ_0EEEEEENS4_6LayoutINS5_IJSD_SD_SD_EEENS5_IJNSA_ILi0EEESV_SV_EEEEENS5_IJNS4_10UnderscoreESY_SY_EEEEENS4_28SM100_TMA_2SM_LOAD_MULTICASTENS4_14ComposedLayoutINS4_7SwizzleILi3ELi4ELi3EEENS4_18smem_ptr_flag_bitsILi32EEENST_INS5_IJNSA_ILi8EEENSA_ILi32EEEEEENS5_IJS18_SD_EEEEEEEvNS4_8identityENS4_18SM100_TMA_2SM_LOADES1C_vS1D_EENS_8epilogue10collective18CollectiveEpilogueINS1G_23Sm100TmaWarpSpecializedILi4ELi2ELi16ELb1ELb0EEEJNS5_IJNSA_ILi64EEESH_SG_EEENS5_IJNST_IS1L_SD_EENST_INS5_IJNSA_ILi16EEESB_EEENS5_IJSD_SG_EEEEEEEEfSJ_fSJ_NS1G_6fusion15FusionCallbacksIS1K_NS1T_17LinearCombinationIffffLNS_15FloatRoundStyleE2EEES1M_S1S_JEEENS4_5SM1004TMEM4LOAD26SM100_TMEM_LOAD_32dp32b16xENS4_13SM90_TMA_LOADENS12_INS13_ILi2ELi4ELi3EEES16_NST_INS5_IJS17_S1O_EEENS5_IJS1O_SD_EEEEEEENS4_39AutoVectorizingCopyWithAssumedAlignmentILi128EEENS4_14SM90_TMA_STOREES28_S2A_S2A_EEEvvEEEEvNT_6ParamsE,"aw",@nobits
	.sectionflags	@""
	.align	16
	.zero		1024


//--------------------- .nv.shared.reserved.0     --------------------------
	.section	.nv.shared.reserved.0,"aw",@nobits
	.weak		__nv_reservedSMEM_offset_0_alias
	.size		__nv_reservedSMEM_offset_0_alias, 0, 64
	.other		__nv_reservedSMEM_offset_0_alias,@"STO_CUDA_RESERVED_SHARED STV_DEFAULT"
__nv_reservedSMEM_offset_0_alias:
	.zero		0
.nv.shared.reserved.0:
	.zero		64
	.weak		__nv_reservedSMEM_tcgen05_partition
	.type		__nv_reservedSMEM_tcgen05_partition,@object
	.size		__nv_reservedSMEM_tcgen05_partition,(.L_0 - __nv_reservedSMEM_tcgen05_partition)
__nv_reservedSMEM_tcgen05_partition:
	.zero		32
.L_0:


//--------------------- .nv.global                --------------------------
	.section	.nv.global,"aw",@nobits
.nv.global:
	.type		_ZN40_INTERNAL_ce83c32e_4_k_cu_90bba047_253894cute1_E,@object
	.size		_ZN40_INTERNAL_ce83c32e_4_k_cu_90bba047_253894cute1_E,(_ZN40_INTERNAL_ce83c32e_4_k_cu_90bba047_253894cuda3std3__45__cpo6cbeginE - _ZN40_INTERNAL_ce83c32e_4_k_cu_90bba047_253894cute1_E)
_ZN40_INTERNAL_ce83c32e_4_k_cu_90bba047_253894cute1_E:
	.zero		1
	.type		_ZN40_INTERNAL_ce83c32e_4_k_cu_90bba047_253894cuda3std3__45__cpo6cbeginE,@object
	.size		_ZN40_INTERNAL_ce83c32e_4_k_cu_90bba047_253894cuda3std3__45__cpo6cbeginE,(_ZN40_INTERNAL_ce83c32e_4_k_cu_90bba047_253894cuda3std3__48in_placeE - _ZN40_INTERNAL_ce83c32e_4_k_cu_90bba047_253894cuda3std3__45__cpo6cbeginE)
_ZN40_INTERNAL_ce83c32e_4_k_cu_90bba047_253894cuda3std3__45__cpo6cbeginE:
	.zero		1
	.type		_ZN40_INTERNAL_ce83c32e_4_k_cu_90bba047_253894cuda3std3__48in_placeE,@object
	.size		_ZN40_INTERNAL_ce83c32e_4_k_cu_90bba047_253894cuda3std3__48in_placeE,(_ZN40_INTERNAL_ce83c32e_4_k_cu_90bba047_253894cuda3std6ranges3__45__cpo9iter_moveE - _ZN40_INTERNAL_ce83c32e_4_k_cu_90bba047_253894cuda3std3__48in_placeE)
_ZN40_INTERNAL_ce83c32e_4_k_cu_90bba047_253894cuda3std3__48in_placeE:
	.zero		1
	.type		_ZN40_INTERNAL_ce83c32e_4_k_cu_90bba047_253894cuda3std6ranges3__45__cpo9iter_moveE,@object
	.size		_ZN40_INTERNAL_ce83c32e_4_k_cu_90bba047_253894cuda3std6ranges3__45__cpo9iter_moveE,(_ZN40_INTERNAL_ce83c32e_4_k_cu_90bba047_253894cuda3std3__45__cpo5beginE - _ZN40_INTERNAL_ce83c32e_4_k_cu_90bba047_253894cuda3std6ranges3__45__cpo9iter_moveE)
_ZN40_INTERNAL_ce83c32e_4_k_cu_90bba047_253894cuda3std6ranges3__45__cpo9iter_moveE:
	.zero		1
	.type		_ZN40_INTERNAL_ce83c32e_4_k_cu_90bba047_253894cuda3std3__45__cpo5beginE,@object
	.size		_ZN40_INTERNAL_ce83c32e_4_k_cu_90bba047_253894cuda3std3__45__cpo5beginE,(_ZN40_INTERNAL_ce83c32e_4_k_cu_90bba047_253894cuda3std3__442_GLOBAL__N__ce83c32e_4_k_cu_90bba047_253896ignoreE - _ZN40_INTERNAL_ce83c32e_4_k_cu_90bba047_253894cuda3std3__45__cpo5beginE)
_ZN40_INTERNAL_ce83c32e_4_k_cu_90bba047_253894cuda3std3__45__cpo5beginE:
	.zero		1
	.type		_ZN40_INTERNAL_ce83c32e_4_k_cu_90bba047_253894cuda3std3__442_GLOBAL__N__ce83c32e_4_k_cu_90bba047_253896ignoreE,@object
	.size		_ZN40_INTERNAL_ce83c32e_4_k_cu_90bba047_253894cuda3std3__442_GLOBAL__N__ce83c32e_4_k_cu_90bba047_253896ignoreE,(_ZN40_INTERNAL_ce83c32e_4_k_cu_90bba047_253894cute7productE - _ZN40_INTERNAL_ce83c32e_4_k_cu_90bba047_253894cuda3std3__442_GLOBAL__N__ce83c32e_4_k_cu_90bba047_253896ignoreE)
_ZN40_INTERNAL_ce83c32e_4_k_cu_90bba047_253894cuda3std3__442_GLOBAL__N__ce83c32e_4_k_cu_90bba047_253896ignoreE:
	.zero		1
	.type		_ZN40_INTERNAL_ce83c32e_4_k_cu_90bba047_253894cute7productE,@object
	.size		_ZN40_INTERNAL_ce83c32e_4_k_cu_90bba047_253894cute7productE,(_ZN40_INTERNAL_ce83c32e_4_k_cu_90bba047_253894cuda3std3__45__cpo3endE - _ZN40_INTERNAL_ce83c32e_4_k_cu_90bba047_253894cute7productE)
_ZN40_INTERNAL_ce83c32e_4_k_cu_90bba047_253894cute7productE:
	.zero		1
	.type		_ZN40_INTERNAL_ce83c32e_4_k_cu_90bba047_253894cuda3std3__45__cpo3endE,@object
	.size		_ZN40_INTERNAL_ce83c32e_4_k_cu_90bba047_253894cuda3std3__45__cpo3endE,(_ZN40_INTERNAL_ce83c32e_4_k_cu_90bba047_253894cuda3std3__419piecewise_constructE - _ZN40_INTERNAL_ce83c32e_4_k_cu_90bba047_253894cuda3std3__45__cpo3endE)
_ZN40_INTERNAL_ce83c32e_4_k_cu_90bba047_253894cuda3std3__45__cpo3endE:
	.zero		1
	.type		_ZN40_INTERNAL_ce83c32e_4_k_cu_90bba047_253894cuda3std3__419piecewise_constructE,@object
	.size		_ZN40_INTERNAL_ce83c32e_4_k_cu_90bba047_253894cuda3std3__419piecewise_constructE,(_ZN40_INTERNAL_ce83c32e_4_k_cu_90bba047_253894cuda3std3__45__cpo4cendE - _ZN40_INTERNAL_ce83c32e_4_k_cu_90bba047_253894cuda3std3__419piecewise_constructE)
_ZN40_INTERNAL_ce83c32e_4_k_cu_90bba047_253894cuda3std3__419piecewise_constructE:
	.zero		1
	.type		_ZN40_INTERNAL_ce83c32e_4_k_cu_90bba047_253894cuda3std3__45__cpo4cendE,@object
	.size		_ZN40_INTERNAL_ce83c32e_4_k_cu_90bba047_253894cuda3std3__45__cpo4cendE,(_ZN40_INTERNAL_ce83c32e_4_k_cu_90bba047_253894cuda3std6ranges3__45__cpo4swapE - _ZN40_INTERNAL_ce83c32e_4_k_cu_90bba047_253894cuda3std3__45__cpo4cendE)
_ZN40_INTERNAL_ce83c32e_4_k_cu_90bba047_253894cuda3std3__45__cpo4cendE:
	.zero		1
	.type		_ZN40_INTERNAL_ce83c32e_4_k_cu_90bba047_253894cuda3std6ranges3__45__cpo4swapE,@object
	.size		_ZN40_INTERNAL_ce83c32e_4_k_cu_90bba047_253894cuda3std6ranges3__45__cpo4swapE,(.L_10 - _ZN40_INTERNAL_ce83c32e_4_k_cu_90bba047_253894cuda3std6ranges3__45__cpo4swapE)
_ZN40_INTERNAL_ce83c32e_4_k_cu_90bba047_253894cuda3std6ranges3__45__cpo4swapE:
	.zero		1
.L_10:


//--------------------- .nv.constant0._ZN7cutlass13device_kernelINS_4gemm6kernel13GemmUniversalIN4cute5tupleIJiiiiEEENS1_10collective13CollectiveMmaINS1_35MainloopSm100TmaUmmaWarpSpecializedILi2ELi2ELi4ENS5_IJNS4_1CILi2EEENSA_ILi4EEENSA_ILi1EEEEEEEENS5_IJNSA_ILi128EEENSA_ILi256EEESG_EEEfNS5_IJlSD_lEEEfSJ_NS4_8TiledMMAINS4_8MMA_AtomIJNS4_23SM100_MMA_TF32_2x1SM_SSINS_10tfloat32_tESN_fLi128ELi256ELNS4_4UMMA5MajorE0ELSP_0ELNSO_7ScaleInE0ELSQ_0EEEEEENS4_6LayoutINS5_IJSD_SD_SD_EEENS5_IJNSA_ILi0EEESV_SV_EEEEENS5_IJNS4_10UnderscoreESY_SY_EEEEENS4_28SM100_TMA_2SM_LOAD_MULTICASTENS4_14ComposedLayoutINS4_7SwizzleILi3ELi4ELi3EEENS4_18smem_ptr_flag_bitsILi32EEENST_INS5_IJNSA_ILi8EEENSA_ILi32EEEEEENS5_IJS18_SD_EEEEEEEvNS4_8identityENS4_18SM100_TMA_2SM_LOADES1C_vS1D_EENS_8epilogue10collective18CollectiveEpilogueINS1G_23Sm100TmaWarpSpecializedILi4ELi2ELi16ELb1ELb0EEEJNS5_IJNSA_ILi64EEESH_SG_EEENS5_IJNST_IS1L_SD_EENST_INS5_IJNSA_ILi16EEESB_EEENS5_IJSD_SG_EEEEEEEEfSJ_fSJ_NS1G_6fusion15FusionCallbacksIS1K_NS1T_17LinearCombinationIffffLNS_15FloatRoundStyleE2EEES1M_S1S_JEEENS4_5SM1004TMEM4LOAD26SM100_TMEM_LOAD_32dp32b16xENS4_13SM90_TMA_LOADENS12_INS13_ILi2ELi4ELi3EEES16_NST_INS5_IJS17_S1O_EEENS5_IJS1O_SD_EEEEEEENS4_39AutoVectorizingCopyWithAssumedAlignmentILi128EEENS4_14SM90_TMA_STOREES28_S2A_S2A_EEEvvEEEEvNT_6ParamsE --------------------------
	.section	.nv.constant0._ZN7cutlass13device_kernelINS_4gemm6kernel13GemmUniversalIN4cute5tupleIJiiiiEEENS1_10collective13CollectiveMmaINS1_35MainloopSm100TmaUmmaWarpSpecializedILi2ELi2ELi4ENS5_IJNS4_1CILi2EEENSA_ILi4EEENSA_ILi1EEEEEEEENS5_IJNSA_ILi128EEENSA_ILi256EEESG_EEEfNS5_IJlSD_lEEEfSJ_NS4_8TiledMMAINS4_8MMA_AtomIJNS4_23SM100_MMA_TF32_2x1SM_SSINS_10tfloat32_tESN_fLi128ELi256ELNS4_4UMMA5MajorE0ELSP_0ELNSO_7ScaleInE0ELSQ_0EEEEEENS4_6LayoutINS5_IJSD_SD_SD_EEENS5_IJNSA_ILi0EEESV_SV_EEEEENS5_IJNS4_10UnderscoreESY_SY_EEEEENS4_28SM100_TMA_2SM_LOAD_MULTICASTENS4_14ComposedLayoutINS4_7SwizzleILi3ELi4ELi3EEENS4_18smem_ptr_flag_bitsILi32EEENST_INS5_IJNSA_ILi8EEENSA_ILi32EEEEEENS5_IJS18_SD_EEEEEEEvNS4_8identityENS4_18SM100_TMA_2SM_LOADES1C_vS1D_EENS_8epilogue10collective18CollectiveEpilogueINS1G_23Sm100TmaWarpSpecializedILi4ELi2ELi16ELb1ELb0EEEJNS5_IJNSA_ILi64EEESH_SG_EEENS5_IJNST_IS1L_SD_EENST_INS5_IJNSA_ILi16EEESB_EEENS5_IJSD_SG_EEEEEEEEfSJ_fSJ_NS1G_6fusion15FusionCallbacksIS1K_NS1T_17LinearCombinationIffffLNS_15FloatRoundStyleE2EEES1M_S1S_JEEENS4_5SM1004TMEM4LOAD26SM100_TMEM_LOAD_32dp32b16xENS4_13SM90_TMA_LOADENS12_INS13_ILi2ELi4ELi3EEES16_NST_INS5_IJS17_S1O_EEENS5_IJS1O_SD_EEEEEEENS4_39AutoVectorizingCopyWithAssumedAlignmentILi128EEENS4_14SM90_TMA_STOREES28_S2A_S2A_EEEvvEEEEvNT_6ParamsE,"a",@progbits
	.sectionflags	@""
	.align	4
.nv.constant0._ZN7cutlass13device_kernelINS_4gemm6kernel13GemmUniversalIN4cute5tupleIJiiiiEEENS1_10collective13CollectiveMmaINS1_35MainloopSm100TmaUmmaWarpSpecializedILi2ELi2ELi4ENS5_IJNS4_1CILi2EEENSA_ILi4EEENSA_ILi1EEEEEEEENS5_IJNSA_ILi128EEENSA_ILi256EEESG_EEEfNS5_IJlSD_lEEEfSJ_NS4_8TiledMMAINS4_8MMA_AtomIJNS4_23SM100_MMA_TF32_2x1SM_SSINS_10tfloat32_tESN_fLi128ELi256ELNS4_4UMMA5MajorE0ELSP_0ELNSO_7ScaleInE0ELSQ_0EEEEEENS4_6LayoutINS5_IJSD_SD_SD_EEENS5_IJNSA_ILi0EEESV_SV_EEEEENS5_IJNS4_10UnderscoreESY_SY_EEEEENS4_28SM100_TMA_2SM_LOAD_MULTICASTENS4_14ComposedLayoutINS4_7SwizzleILi3ELi4ELi3EEENS4_18smem_ptr_flag_bitsILi32EEENST_INS5_IJNSA_ILi8EEENSA_ILi32EEEEEENS5_IJS18_SD_EEEEEEEvNS4_8identityENS4_18SM100_TMA_2SM_LOADES1C_vS1D_EENS_8epilogue10collective18CollectiveEpilogueINS1G_23Sm100TmaWarpSpecializedILi4ELi2ELi16ELb1ELb0EEEJNS5_IJNSA_ILi64EEESH_SG_EEENS5_IJNST_IS1L_SD_EENST_INS5_IJNSA_ILi16EEESB_EEENS5_IJSD_SG_EEEEEEEEfSJ_fSJ_NS1G_6fusion15FusionCallbacksIS1K_NS1T_17LinearCombinationIffffLNS_15FloatRoundStyleE2EEES1M_S1S_JEEENS4_5SM1004TMEM4LOAD26SM100_TMEM_LOAD_32dp32b16xENS4_13SM90_TMA_LOADENS12_INS13_ILi2ELi4ELi3EEES16_NST_INS5_IJS17_S1O_EEENS5_IJS1O_SD_EEEEEEENS4_39AutoVectorizingCopyWithAssumedAlignmentILi128EEENS4_14SM90_TMA_STOREES28_S2A_S2A_EEEvvEEEEvNT_6ParamsE:
	.zero		2944


//--------------------- SYMBOLS --------------------------

	.type		.nv.reservedSmem.offset0,@object
	.size		.nv.reservedSmem.offset0,0x4
	.type		.nv.reservedSmem.cap,@object
	.size		.nv.reservedSmem.cap,0x4
	.type		__assertfail,@function
